	.target	sm_100a

	.elftype	@"ET_EXEC"


//--------------------- .note.nv.tkinfo           --------------------------
	.section	.note.nv.tkinfo,"",@"SHT_NOTE"
	.sectionflags	@"SHF_NOTE_NV_TKINFO"
	.tkinfo
        /*0018*/ 	.word	0x00000002
        /*0030*/ 	.string	""
        /*0030*/ 	.string	"ptxas"
        /*0030*/ 	.string	"Cuda compilation tools, release 13.0, V13.0.88"
        /*0030*/ 	.string	"Build cuda_13.0.r13.0/compiler.36424714_0"
        /*0030*/ 	.string	"-arch sm_100a -m 64 "



//--------------------- .note.nv.cuinfo           --------------------------
	.section	.note.nv.cuinfo,"",@"SHT_NOTE"
	.sectionflags	@"SHF_NOTE_NV_CUINFO"
        /*0018*/ 	.short	0x0002
        /*001a*/ 	.short	0x0064
        /*001c*/ 	.short	0x0082
	.zero		2


//--------------------- .nv.info                  --------------------------
	.section	.nv.info,"",@"SHT_CUDA_INFO"
	.align	4


	//----- nvinfo : EIATTR_REGCOUNT
	.align		4
        /*0000*/ 	.byte	0x04, 0x2f
        /*0002*/ 	.short	(.L_19 - .L_18)
	.align		4
.L_18:
        /*0004*/ 	.word	index@(_ZN7cutlass13device_kernelINS_4gemm6kernel13GemmUniversalIN4cute5tupleIJiiiiEEENS1_10collective13CollectiveMmaINS1_35MainloopSm100TmaUmmaWarpSpecializedILi8ELi2ELi4ENS5_IJNS4_1CILi4EEENSA_ILi1EEESC_EEEEENS5_IJNSA_ILi128EEENSA_ILi64EEESG_EEENS_10tfloat32_tENS5_IJlSC_lEEESI_SJ_NS4_8TiledMMAINS4_8MMA_AtomIJNS4_23SM100_MMA_TF32_2x1SM_SSISI_SI_fLi128ELi64ELNS4_4UMMA5MajorE0ELSO_0ELNSN_7ScaleInE0ELSP_0EEEEEENS4_6LayoutINS5_IJSC_SC_SC_EEENS5_IJNSA_ILi0EEESU_SU_EEEEENS5_IJNS4_10UnderscoreESX_SX_EEEEENS4_18SM100_TMA_2SM_LOADENS4_14ComposedLayoutINS4_7SwizzleILi3ELi4ELi3EEENS4_18smem_ptr_flag_bitsILi32EEENSS_INS5_IJNSA_ILi8EEENSA_ILi32EEEEEENS5_IJS17_SC_EEEEEEEvNS4_8identityENS4_28SM100_TMA_2SM_LOAD_MULTICASTES1B_vS1C_EENS_8epilogue10collective18CollectiveEpilogueINS1F_23Sm100TmaWarpSpecializedILi3ELi2ELi16ELb1ELb0EEEJNS5_IJSG_SG_SG_EEENS5_IJNSS_ISG_SC_EENSS_INS5_IJNSA_ILi16EEENSA_ILi2EEEEEENS5_IJSC_S17_EEEEEEEESI_SJ_SI_SJ_NS1F_6fusion15FusionCallbacksIS1J_NS1S_17LinearCombinationISI_fSI_fLNS_15FloatRoundStyleE2EEES1K_S1R_JEEENS4_5SM1004TMEM4LOAD26SM100_TMEM_LOAD_32dp32b16xENS4_13SM90_TMA_LOADENS11_INS12_ILi2ELi4ELi3EEES15_NSS_INS5_IJS16_S1M_EEENS5_IJS1M_SC_EEEEEEENS4_39AutoVectorizingCopyWithAssumedAlignmentILi128EEENS4_14SM90_TMA_STOREES27_S29_S29_EEEvvEEEEvNT_6ParamsE)
        /*0008*/ 	.word	0x00000055


	//----- nvinfo : EIATTR_FRAME_SIZE
	.align		4
.L_19:
        /*000c*/ 	.byte	0x04, 0x11
        /*000e*/ 	.short	(.L_21 - .L_20)
	.align		4
.L_20:
        /*0010*/ 	.word	index@($__internal_2_$__cuda_sm10x_tcgen05_guardrail_trap_unallocated_columns_being_dealloced)
        /*0014*/ 	.word	0x00000000


	//----- nvinfo : EIATTR_FRAME_SIZE
	.align		4
.L_21:
        /*0018*/ 	.byte	0x04, 0x11
        /*001a*/ 	.short	(.L_23 - .L_22)
	.align		4
.L_22:
        /*001c*/ 	.word	index@($__internal_1_$__cuda_sm10x_tcgen05_guardrail_trap_phase_invalid_during_alloc)
        /*0020*/ 	.word	0x00000000


	//----- nvinfo : EIATTR_FRAME_SIZE
	.align		4
.L_23:
        /*0024*/ 	.byte	0x04, 0x11
        /*0026*/ 	.short	(.L_25 - .L_24)
	.align		4
.L_24:
        /*0028*/ 	.word	index@($__internal_0_$__cuda_sm10x_tcgen05_guardrail_trap_col_being_dealloced_not_returned_by_alloc)
        /*002c*/ 	.word	0x00000000


	//----- nvinfo : EIATTR_FRAME_SIZE
	.align		4
.L_25:
        /*0030*/ 	.byte	0x04, 0x11
        /*0032*/ 	.short	(.L_27 - .L_26)
	.align		4
.L_26:
        /*0034*/ 	.word	index@(_ZN7cutlass13device_kernelINS_4gemm6kernel13GemmUniversalIN4cute5tupleIJiiiiEEENS1_10collective13CollectiveMmaINS1_35MainloopSm100TmaUmmaWarpSpecializedILi8ELi2ELi4ENS5_IJNS4_1CILi4EEENSA_ILi1EEESC_EEEEENS5_IJNSA_ILi128EEENSA_ILi64EEESG_EEENS_10tfloat32_tENS5_IJlSC_lEEESI_SJ_NS4_8TiledMMAINS4_8MMA_AtomIJNS4_23SM100_MMA_TF32_2x1SM_SSISI_SI_fLi128ELi64ELNS4_4UMMA5MajorE0ELSO_0ELNSN_7ScaleInE0ELSP_0EEEEEENS4_6LayoutINS5_IJSC_SC_SC_EEENS5_IJNSA_ILi0EEESU_SU_EEEEENS5_IJNS4_10UnderscoreESX_SX_EEEEENS4_18SM100_TMA_2SM_LOADENS4_14ComposedLayoutINS4_7SwizzleILi3ELi4ELi3EEENS4_18smem_ptr_flag_bitsILi32EEENSS_INS5_IJNSA_ILi8EEENSA_ILi32EEEEEENS5_IJS17_SC_EEEEEEEvNS4_8identityENS4_28SM100_TMA_2SM_LOAD_MULTICASTES1B_vS1C_EENS_8epilogue10collective18CollectiveEpilogueINS1F_23Sm100TmaWarpSpecializedILi3ELi2ELi16ELb1ELb0EEEJNS5_IJSG_SG_SG_EEENS5_IJNSS_ISG_SC_EENSS_INS5_IJNSA_ILi16EEENSA_ILi2EEEEEENS5_IJSC_S17_EEEEEEEESI_SJ_SI_SJ_NS1F_6fusion15FusionCallbacksIS1J_NS1S_17LinearCombinationISI_fSI_fLNS_15FloatRoundStyleE2EEES1K_S1R_JEEENS4_5SM1004TMEM4LOAD26SM100_TMEM_LOAD_32dp32b16xENS4_13SM90_TMA_LOADENS11_INS12_ILi2ELi4ELi3EEES15_NSS_INS5_IJS16_S1M_EEENS5_IJS1M_SC_EEEEEEENS4_39AutoVectorizingCopyWithAssumedAlignmentILi128EEENS4_14SM90_TMA_STOREES27_S29_S29_EEEvvEEEEvNT_6ParamsE)
        /*0038*/ 	.word	0x00000000


	//----- nvinfo : EIATTR_MIN_STACK_SIZE
	.align		4
.L_27:
        /*003c*/ 	.byte	0x04, 0x12
        /*003e*/ 	.short	(.L_29 - .L_28)
	.align		4
.L_28:
        /*0040*/ 	.word	index@(_ZN7cutlass13device_kernelINS_4gemm6kernel13GemmUniversalIN4cute5tupleIJiiiiEEENS1_10collective13CollectiveMmaINS1_35MainloopSm100TmaUmmaWarpSpecializedILi8ELi2ELi4ENS5_IJNS4_1CILi4EEENSA_ILi1EEESC_EEEEENS5_IJNSA_ILi128EEENSA_ILi64EEESG_EEENS_10tfloat32_tENS5_IJlSC_lEEESI_SJ_NS4_8TiledMMAINS4_8MMA_AtomIJNS4_23SM100_MMA_TF32_2x1SM_SSISI_SI_fLi128ELi64ELNS4_4UMMA5MajorE0ELSO_0ELNSN_7ScaleInE0ELSP_0EEEEEENS4_6LayoutINS5_IJSC_SC_SC_EEENS5_IJNSA_ILi0EEESU_SU_EEEEENS5_IJNS4_10UnderscoreESX_SX_EEEEENS4_18SM100_TMA_2SM_LOADENS4_14ComposedLayoutINS4_7SwizzleILi3ELi4ELi3EEENS4_18smem_ptr_flag_bitsILi32EEENSS_INS5_IJNSA_ILi8EEENSA_ILi32EEEEEENS5_IJS17_SC_EEEEEEEvNS4_8identityENS4_28SM100_TMA_2SM_LOAD_MULTICASTES1B_vS1C_EENS_8epilogue10collective18CollectiveEpilogueINS1F_23Sm100TmaWarpSpecializedILi3ELi2ELi16ELb1ELb0EEEJNS5_IJSG_SG_SG_EEENS5_IJNSS_ISG_SC_EENSS_INS5_IJNSA_ILi16EEENSA_ILi2EEEEEENS5_IJSC_S17_EEEEEEEESI_SJ_SI_SJ_NS1F_6fusion15FusionCallbacksIS1J_NS1S_17LinearCombinationISI_fSI_fLNS_15FloatRoundStyleE2EEES1K_S1R_JEEENS4_5SM1004TMEM4LOAD26SM100_TMEM_LOAD_32dp32b16xENS4_13SM90_TMA_LOADENS11_INS12_ILi2ELi4ELi3EEES15_NSS_INS5_IJS16_S1M_EEENS5_IJS1M_SC_EEEEEEENS4_39AutoVectorizingCopyWithAssumedAlignmentILi128EEENS4_14SM90_TMA_STOREES27_S29_S29_EEEvvEEEEvNT_6ParamsE)
        /*0044*/ 	.word	0x00000000
.L_29:


//--------------------- .nv.compat                --------------------------
	.section	.nv.compat,"",@"SHT_CUDA_COMPAT_INFO"
	.align	4
        /*0000*/ 	.byte	0x02, 0x09, 0x01, 0x00, 0x02, 0x02, 0x02, 0x00, 0x02, 0x05, 0x05, 0x00, 0x03, 0x07, 0x01, 0x01
        /*0010*/ 	.byte	0x02, 0x03, 0x01, 0x00, 0x02, 0x06, 0x01, 0x00, 0x04, 0x0b, 0x08, 0x00, 0x09, 0x00, 0x00, 0x00
        /*0020*/ 	.byte	0x00, 0x00, 0x00, 0x00


//--------------------- .nv.info._ZN7cutlass13device_kernelINS_4gemm6kernel13GemmUniversalIN4cute5tupleIJiiiiEEENS1_10collective13CollectiveMmaINS1_35MainloopSm100TmaUmmaWarpSpecializedILi8ELi2ELi4ENS5_IJNS4_1CILi4EEENSA_ILi1EEESC_EEEEENS5_IJNSA_ILi128EEENSA_ILi64EEESG_EEENS_10tfloat32_tENS5_IJlSC_lEEESI_SJ_NS4_8TiledMMAINS4_8MMA_AtomIJNS4_23SM100_MMA_TF32_2x1SM_SSISI_SI_fLi128ELi64ELNS4_4UMMA5MajorE0ELSO_0ELNSN_7ScaleInE0ELSP_0EEEEEENS4_6LayoutINS5_IJSC_SC_SC_EEENS5_IJNSA_ILi0EEESU_SU_EEEEENS5_IJNS4_10UnderscoreESX_SX_EEEEENS4_18SM100_TMA_2SM_LOADENS4_14ComposedLayoutINS4_7SwizzleILi3ELi4ELi3EEENS4_18smem_ptr_flag_bitsILi32EEENSS_INS5_IJNSA_ILi8EEENSA_ILi32EEEEEENS5_IJS17_SC_EEEEEEEvNS4_8identityENS4_28SM100_TMA_2SM_LOAD_MULTICASTES1B_vS1C_EENS_8epilogue10collective18CollectiveEpilogueINS1F_23Sm100TmaWarpSpecializedILi3ELi2ELi16ELb1ELb0EEEJNS5_IJSG_SG_SG_EEENS5_IJNSS_ISG_SC_EENSS_INS5_IJNSA_ILi16EEENSA_ILi2EEEEEENS5_IJSC_S17_EEEEEEEESI_SJ_SI_SJ_NS1F_6fusion15FusionCallbacksIS1J_NS1S_17LinearCombinationISI_fSI_fLNS_15FloatRoundStyleE2EEES1K_S1R_JEEENS4_5SM1004TMEM4LOAD26SM100_TMEM_LOAD_32dp32b16xENS4_13SM90_TMA_LOADENS11_INS12_ILi2ELi4ELi3EEES15_NSS_INS5_IJS16_S1M_EEENS5_IJS1M_SC_EEEEEEENS4_39AutoVectorizingCopyWithAssumedAlignmentILi128EEENS4_14SM90_TMA_STOREES27_S29_S29_EEEvvEEEEvNT_6ParamsE --------------------------
	.section	.nv.info._ZN7cutlass13device_kernelINS_4gemm6kernel13GemmUniversalIN4cute5tupleIJiiiiEEENS1_10collective13CollectiveMmaINS1_35MainloopSm100TmaUmmaWarpSpecializedILi8ELi2ELi4ENS5_IJNS4_1CILi4EEENSA_ILi1EEESC_EEEEENS5_IJNSA_ILi128EEENSA_ILi64EEESG_EEENS_10tfloat32_tENS5_IJlSC_lEEESI_SJ_NS4_8TiledMMAINS4_8MMA_AtomIJNS4_23SM100_MMA_TF32_2x1SM_SSISI_SI_fLi128ELi64ELNS4_4UMMA5MajorE0ELSO_0ELNSN_7ScaleInE0ELSP_0EEEEEENS4_6LayoutINS5_IJSC_SC_SC_EEENS5_IJNSA_ILi0EEESU_SU_EEEEENS5_IJNS4_10UnderscoreESX_SX_EEEEENS4_18SM100_TMA_2SM_LOADENS4_14ComposedLayoutINS4_7SwizzleILi3ELi4ELi3EEENS4_18smem_ptr_flag_bitsILi32EEENSS_INS5_IJNSA_ILi8EEENSA_ILi32EEEEEENS5_IJS17_SC_EEEEEEEvNS4_8identityENS4_28SM100_TMA_2SM_LOAD_MULTICASTES1B_vS1C_EENS_8epilogue10collective18CollectiveEpilogueINS1F_23Sm100TmaWarpSpecializedILi3ELi2ELi16ELb1ELb0EEEJNS5_IJSG_SG_SG_EEENS5_IJNSS_ISG_SC_EENSS_INS5_IJNSA_ILi16EEENSA_ILi2EEEEEENS5_IJSC_S17_EEEEEEEESI_SJ_SI_SJ_NS1F_6fusion15FusionCallbacksIS1J_NS1S_17LinearCombinationISI_fSI_fLNS_15FloatRoundStyleE2EEES1K_S1R_JEEENS4_5SM1004TMEM4LOAD26SM100_TMEM_LOAD_32dp32b16xENS4_13SM90_TMA_LOADENS11_INS12_ILi2ELi4ELi3EEES15_NSS_INS5_IJS16_S1M_EEENS5_IJS1M_SC_EEEEEEENS4_39AutoVectorizingCopyWithAssumedAlignmentILi128EEENS4_14SM90_TMA_STOREES27_S29_S29_EEEvvEEEEvNT_6ParamsE,"",@"SHT_CUDA_INFO"
	.sectionflags	@""
	.align	4


	//----- nvinfo : EIATTR_CUDA_API_VERSION
	.align		4
        /*0000*/ 	.byte	0x04, 0x37
        /*0002*/ 	.short	(.L_31 - .L_30)
.L_30:
        /*0004*/ 	.word	0x00000082


	//----- nvinfo : EIATTR_KPARAM_INFO
	.align		4
.L_31:
        /*0008*/ 	.byte	0x04, 0x17
        /*000a*/ 	.short	(.L_33 - .L_32)
.L_32:
        /*000c*/ 	.word	0x00000000
        /*0010*/ 	.short	0x0000
        /*0012*/ 	.short	0x0000
        /*0014*/ 	.byte	0x00, 0xf0, 0x01, 0x20


	//----- nvinfo : EIATTR_AT_ENTRY_FRAGMENTS
	.align		4
.L_33:
        /*0018*/ 	.byte	0x04, 0x4f
        /*001a*/ 	.short	(.L_35 - .L_34)


	//   ....[0]....
.L_34:
        /*001c*/ 	.word	0x00000007


	//----- nvinfo : EIATTR_RESERVED_SMEM_USED
	.align		4
.L_35:
        /*0020*/ 	.byte	0x01, 0x41
	.zero		2


	//----- nvinfo : EIATTR_SPARSE_MMA_MASK
	.align		4
        /*0024*/ 	.byte	0x03, 0x50
        /*0026*/ 	.short	0x0000


	//----- nvinfo : EIATTR_TCGEN05_2CTA_USED
	.align		4
        /*0028*/ 	.byte	0x01, 0x52
	.zero		2


	//----- nvinfo : EIATTR_MAXREG_COUNT
	.align		4
        /*002c*/ 	.byte	0x03, 0x1b
        /*002e*/ 	.short	0x00ff


	//----- nvinfo : EIATTR_NUM_BARRIERS
	.align		4
        /*0030*/ 	.byte	0x02, 0x4c
        /*0032*/ 	.byte	0x07
	.zero		1


	//----- nvinfo : EIATTR_EXTERNS
	.align		4
        /*0034*/ 	.byte	0x04, 0x0f
        /*0036*/ 	.short	(.L_37 - .L_36)


	//   ....[0]....
	.align		4
.L_36:
        /*0038*/ 	.word	index@(__assertfail)


	//----- nvinfo : EIATTR_MERCURY_ISA_VERSION
	.align		4
.L_37:
        /*003c*/ 	.byte	0x03, 0x5f
        /*003e*/ 	.short	0x0101


	//----- nvinfo : EIATTR_INT_WARP_WIDE_INSTR_OFFSETS
	.align		4
        /*0040*/ 	.byte	0x04, 0x31
        /*0042*/ 	.short	(.L_39 - .L_38)


	//   ....[0]....
.L_38:
        /*0044*/ 	.word	0x00000dd0


	//   ....[1]....
        /*0048*/ 	.word	0x00000e70


	//   ....[2]....
        /*004c*/ 	.word	0x00004910


	//   ....[3]....
        /*0050*/ 	.word	0x00004930


	//   ....[4]....
        /*0054*/ 	.word	0x00004960


	//   ....[5]....
        /*0058*/ 	.word	0x000054d0


	//   ....[6]....
        /*005c*/ 	.word	0x00005630


	//   ....[7]....
        /*0060*/ 	.word	0x000056e0


	//   ....[8]....
        /*0064*/ 	.word	0x000057f0


	//   ....[9]....
        /*0068*/ 	.word	0x00005920


	//   ....[10]....
        /*006c*/ 	.word	0x000059d0


	//----- nvinfo : EIATTR_COOP_GROUP_MASK_REGIDS
	.align		4
.L_39:
        /*0070*/ 	.byte	0x04, 0x29
        /*0072*/ 	.short	(.L_41 - .L_40)


	//   ....[0]....
.L_40:
        /*0074*/ 	.word	0xffffffff


	//   ....[1]....
        /*0078*/ 	.word	0xffffffff


	//   ....[2]....
        /*007c*/ 	.word	0xffffffff


	//   ....[3]....
        /*0080*/ 	.word	0xffffffff


	//   ....[4]....
        /*0084*/ 	.word	0xffffffff


	//   ....[5]....
        /*0088*/ 	.word	0xffffffff


	//   ....[6]....
        /*008c*/ 	.word	0xffffffff


	//   ....[7]....
        /*0090*/ 	.word	0xffffffff


	//   ....[8]....
        /*0094*/ 	.word	0xffffffff


	//   ....[9]....
        /*0098*/ 	.word	0xffffffff


	//   ....[10]....
        /*009c*/ 	.word	0xffffffff


	//   ....[11]....
        /*00a0*/ 	.word	0xffffffff


	//   ....[12]....
        /*00a4*/ 	.word	0xffffffff


	//   ....[13]....
        /*00a8*/ 	.word	0xffffffff


	//----- nvinfo : EIATTR_COOP_GROUP_INSTR_OFFSETS
	.align		4
.L_41:
        /*00ac*/ 	.byte	0x04, 0x28
        /*00ae*/ 	.short	(.L_43 - .L_42)


	//   ....[0]....
.L_42:
        /*00b0*/ 	.word	0x000000b0


	//   ....[1]....
        /*00b4*/ 	.word	0x00000520


	//   ....[2]....
        /*00b8*/ 	.word	0x00000760


	//   ....[3]....
        /*00bc*/ 	.word	0x000008d0


	//   ....[4]....
        /*00c0*/ 	.word	0x000009c0


	//   ....[5]....
        /*00c4*/ 	.word	0x00000b20


	//   ....[6]....
        /*00c8*/ 	.word	0x00000cb0


	//   ....[7]....
        /*00cc*/ 	.word	0x00000ef0


	//   ....[8]....
        /*00d0*/ 	.word	0x00002430


	//   ....[9]....
        /*00d4*/ 	.word	0x00003530


	//   ....[10]....
        /*00d8*/ 	.word	0x00003a00


	//   ....[11]....
        /*00dc*/ 	.word	0x00003a30


	//   ....[12]....
        /*00e0*/ 	.word	0x00004810


	//   ....[13]....
        /*00e4*/ 	.word	0x00004a20


	//----- nvinfo : EIATTR_VRC_CTA_INIT_COUNT
	.align		4
.L_43:
        /*00e8*/ 	.byte	0x02, 0x4a
        /*00ea*/ 	.byte	0x80
	.zero		1


	//----- nvinfo : EIATTR_SYSCALL_OFFSETS
	.align		4
        /*00ec*/ 	.byte	0x04, 0x46
        /*00ee*/ 	.short	(.L_45 - .L_44)


	//   ....[0]....
.L_44:
        /*00f0*/ 	.word	0x00006690


	//   ....[1]....
        /*00f4*/ 	.word	0x00006780


	//   ....[2]....
        /*00f8*/ 	.word	0x00007020


	//   ....[3]....
        /*00fc*/ 	.word	0x00007a40


	//----- nvinfo : EIATTR_MBARRIER_INSTR_OFFSETS
	.align		4
.L_45:
        /*0100*/ 	.byte	0x04, 0x39
        /*0102*/ 	.short	(.L_47 - .L_46)


	//   ....[0]....
.L_46:
        /*0104*/ 	.word	0x00000650
        /*0108*/ 	.word	0x000000ff
        /*010c*/ 	.word	0x00000000
        /*0110*/ 	.short	0x0100
        /*0112*/ 	.byte	0x04
	.zero		1


	//   ....[1]....
        /*0114*/ 	.word	0x00000660
        /*0118*/ 	.word	0x000000ff
        /*011c*/ 	.word	0x00000040
        /*0120*/ 	.short	0x0100
        /*0122*/ 	.byte	0x04
	.zero		1


	//   ....[2]....
        /*0124*/ 	.word	0x00000670
        /*0128*/ 	.word	0x000000ff
        /*012c*/ 	.word	0x00000008
        /*0130*/ 	.short	0x0100
        /*0132*/ 	.byte	0x04
	.zero		1


	//   ....[3]....
        /*0134*/ 	.word	0x00000680
        /*0138*/ 	.word	0x000000ff
        /*013c*/ 	.word	0x00000048
        /*0140*/ 	.short	0x0100
        /*0142*/ 	.byte	0x04
	.zero		1


	//   ....[4]....
        /*0144*/ 	.word	0x00000690
        /*0148*/ 	.word	0x000000ff
        /*014c*/ 	.word	0x00000010
        /*0150*/ 	.short	0x0100
        /*0152*/ 	.byte	0x04
	.zero		1


	//   ....[5]....
        /*0154*/ 	.word	0x000006a0
        /*0158*/ 	.word	0x000000ff
        /*015c*/ 	.word	0x00000050
        /*0160*/ 	.short	0x0100
        /*0162*/ 	.byte	0x04
	.zero		1


	//   ....[6]....
        /*0164*/ 	.word	0x000006b0
        /*0168*/ 	.word	0x000000ff
        /*016c*/ 	.word	0x00000018
        /*0170*/ 	.short	0x0100
        /*0172*/ 	.byte	0x04
	.zero		1


	//   ....[7]....
        /*0174*/ 	.word	0x000006c0
        /*0178*/ 	.word	0x000000ff
        /*017c*/ 	.word	0x00000058
        /*0180*/ 	.short	0x0100
        /*0182*/ 	.byte	0x04
	.zero		1


	//   ....[8]....
        /*0184*/ 	.word	0x000006d0
        /*0188*/ 	.word	0x000000ff
        /*018c*/ 	.word	0x00000020
        /*0190*/ 	.short	0x0100
        /*0192*/ 	.byte	0x04
	.zero		1


	//   ....[9]....
        /*0194*/ 	.word	0x000006e0
        /*0198*/ 	.word	0x000000ff
        /*019c*/ 	.word	0x00000060
        /*01a0*/ 	.short	0x0100
        /*01a2*/ 	.byte	0x04
	.zero		1


	//   ....[10]....
        /*01a4*/ 	.word	0x000006f0
        /*01a8*/ 	.word	0x000000ff
        /*01ac*/ 	.word	0x00000028
        /*01b0*/ 	.short	0x0100
        /*01b2*/ 	.byte	0x04
	.zero		1


	//   ....[11]....
        /*01b4*/ 	.word	0x00000700
        /*01b8*/ 	.word	0x000000ff
        /*01bc*/ 	.word	0x00000068
        /*01c0*/ 	.short	0x0100
        /*01c2*/ 	.byte	0x04
	.zero		1


	//   ....[12]....
        /*01c4*/ 	.word	0x00000710
        /*01c8*/ 	.word	0x000000ff
        /*01cc*/ 	.word	0x00000030
        /*01d0*/ 	.short	0x0100
        /*01d2*/ 	.byte	0x04
	.zero		1


	//   ....[13]....
        /*01d4*/ 	.word	0x00000720
        /*01d8*/ 	.word	0x000000ff
        /*01dc*/ 	.word	0x00000070
        /*01e0*/ 	.short	0x0100
        /*01e2*/ 	.byte	0x04
	.zero		1


	//   ....[14]....
        /*01e4*/ 	.word	0x00000730
        /*01e8*/ 	.word	0x000000ff
        /*01ec*/ 	.word	0x00000038
        /*01f0*/ 	.short	0x0100
        /*01f2*/ 	.byte	0x04
	.zero		1


	//   ....[15]....
        /*01f4*/ 	.word	0x00000740
        /*01f8*/ 	.word	0x000000ff
        /*01fc*/ 	.word	0x00000078
        /*0200*/ 	.short	0x0100
        /*0202*/ 	.byte	0x04
	.zero		1


	//   ....[16]....
        /*0204*/ 	.word	0x00000860
        /*0208*/ 	.word	0x000000ff
        /*020c*/ 	.word	0x00000080
        /*0210*/ 	.short	0x0100
        /*0212*/ 	.byte	0x04
	.zero		1


	//   ....[17]....
        /*0214*/ 	.word	0x00000870
        /*0218*/ 	.word	0x000000ff
        /*021c*/ 	.word	0x00000098
        /*0220*/ 	.short	0x0100
        /*0222*/ 	.byte	0x04
	.zero		1


	//   ....[18]....
        /*0224*/ 	.word	0x00000880
        /*0228*/ 	.word	0x000000ff
        /*022c*/ 	.word	0x00000088
        /*0230*/ 	.short	0x0100
        /*0232*/ 	.byte	0x04
	.zero		1


	//   ....[19]....
        /*0234*/ 	.word	0x00000890
        /*0238*/ 	.word	0x000000ff
        /*023c*/ 	.word	0x000000a0
        /*0240*/ 	.short	0x0100
        /*0242*/ 	.byte	0x04
	.zero		1


	//   ....[20]....
        /*0244*/ 	.word	0x000008a0
        /*0248*/ 	.word	0x000000ff
        /*024c*/ 	.word	0x00000090
        /*0250*/ 	.short	0x0100
        /*0252*/ 	.byte	0x04
	.zero		1


	//   ....[21]....
        /*0254*/ 	.word	0x000008b0
        /*0258*/ 	.word	0x000000ff
        /*025c*/ 	.word	0x000000a8
        /*0260*/ 	.short	0x0100
        /*0262*/ 	.byte	0x04
	.zero		1


	//   ....[22]....
        /*0264*/ 	.word	0x00000990
        /*0268*/ 	.word	0x000000ff
        /*026c*/ 	.word	0x000000b0
        /*0270*/ 	.short	0x0100
        /*0272*/ 	.byte	0x06
	.zero		1


	//   ....[23]....
        /*0274*/ 	.word	0x000009a0
        /*0278*/ 	.word	0x000000ff
        /*027c*/ 	.word	0x000000b8
        /*0280*/ 	.short	0x0100
        /*0282*/ 	.byte	0x06
	.zero		1


	//   ....[24]....
        /*0284*/ 	.word	0x00000ad0
        /*0288*/ 	.word	0x000000ff
        /*028c*/ 	.word	0x000000c0
        /*0290*/ 	.short	0x0100
        /*0292*/ 	.byte	0x06
	.zero		1


	//   ....[25]....
        /*0294*/ 	.word	0x00000ae0
        /*0298*/ 	.word	0x000000ff
        /*029c*/ 	.word	0x000000d0
        /*02a0*/ 	.short	0x0100
        /*02a2*/ 	.byte	0x06
	.zero		1


	//   ....[26]....
        /*02a4*/ 	.word	0x00000af0
        /*02a8*/ 	.word	0x000000ff
        /*02ac*/ 	.word	0x000000c8
        /*02b0*/ 	.short	0x0100
        /*02b2*/ 	.byte	0x06
	.zero		1


	//   ....[27]....
        /*02b4*/ 	.word	0x00000b00
        /*02b8*/ 	.word	0x000000ff
        /*02bc*/ 	.word	0x000000d8
        /*02c0*/ 	.short	0x0100
        /*02c2*/ 	.byte	0x06
	.zero		1


	//   ....[28]....
        /*02c4*/ 	.word	0x00000c20
        /*02c8*/ 	.word	0x000000ff
        /*02cc*/ 	.word	0x000000e0
        /*02d0*/ 	.short	0x0100
        /*02d2*/ 	.byte	0x04
	.zero		1


	//   ....[29]....
        /*02d4*/ 	.word	0x00000c30
        /*02d8*/ 	.word	0x000000ff
        /*02dc*/ 	.word	0x00000100
        /*02e0*/ 	.short	0x0100
        /*02e2*/ 	.byte	0x04
	.zero		1


	//   ....[30]....
        /*02e4*/ 	.word	0x00000c40
        /*02e8*/ 	.word	0x000000ff
        /*02ec*/ 	.word	0x000000e8
        /*02f0*/ 	.short	0x0100
        /*02f2*/ 	.byte	0x04
	.zero		1


	//   ....[31]....
        /*02f4*/ 	.word	0x00000c50
        /*02f8*/ 	.word	0x000000ff
        /*02fc*/ 	.word	0x00000108
        /*0300*/ 	.short	0x0100
        /*0302*/ 	.byte	0x04
	.zero		1


	//   ....[32]....
        /*0304*/ 	.word	0x00000c60
        /*0308*/ 	.word	0x000000ff
        /*030c*/ 	.word	0x000000f0
        /*0310*/ 	.short	0x0100
        /*0312*/ 	.byte	0x04
	.zero		1


	//   ....[33]....
        /*0314*/ 	.word	0x00000c70
        /*0318*/ 	.word	0x000000ff
        /*031c*/ 	.word	0x00000110
        /*0320*/ 	.short	0x0100
        /*0322*/ 	.byte	0x04
	.zero		1


	//   ....[34]....
        /*0324*/ 	.word	0x00000c80
        /*0328*/ 	.word	0x000000ff
        /*032c*/ 	.word	0x000000f8
        /*0330*/ 	.short	0x0100
        /*0332*/ 	.byte	0x04
	.zero		1


	//   ....[35]....
        /*0334*/ 	.word	0x00000c90
        /*0338*/ 	.word	0x000000ff
        /*033c*/ 	.word	0x00000118
        /*0340*/ 	.short	0x0100
        /*0342*/ 	.byte	0x04
	.zero		1


	//   ....[36]....
        /*0344*/ 	.word	0x00000d80
        /*0348*/ 	.word	0x000000ff
        /*034c*/ 	.word	0x00000120
        /*0350*/ 	.short	0x0100
        /*0352*/ 	.byte	0x04
	.zero		1


	//   ....[37]....
        /*0354*/ 	.word	0x00000d90
        /*0358*/ 	.word	0x000000ff
        /*035c*/ 	.word	0x00000130
        /*0360*/ 	.short	0x0100
        /*0362*/ 	.byte	0x04
	.zero		1


	//   ....[38]....
        /*0364*/ 	.word	0x00000da0
        /*0368*/ 	.word	0x000000ff
        /*036c*/ 	.word	0x00000128
        /*0370*/ 	.short	0x0100
        /*0372*/ 	.byte	0x04
	.zero		1


	//   ....[39]....
        /*0374*/ 	.word	0x00000db0
        /*0378*/ 	.word	0x000000ff
        /*037c*/ 	.word	0x00000138
        /*0380*/ 	.short	0x0100
        /*0382*/ 	.byte	0x04
	.zero		1


	//   ....[40]....
        /*0384*/ 	.word	0x00000eb0
        /*0388*/ 	.word	0x000000ff
        /*038c*/ 	.word	0x00000140
        /*0390*/ 	.short	0x0100
        /*0392*/ 	.byte	0x06
	.zero		1


	//   ....[41]....
        /*0394*/ 	.word	0x00001a80
        /*0398*/ 	.word	0x00000003
        /*039c*/ 	.word	0x00000130
        /*03a0*/ 	.short	0x010a
        /*03a2*/ 	.byte	0xff
	.zero		1


	//   ....[42]....
        /*03a4*/ 	.word	0x00001ab0
        /*03a8*/ 	.word	0x00000003
        /*03ac*/ 	.word	0x00000120
        /*03b0*/ 	.short	0x0101
        /*03b2*/ 	.byte	0xff
	.zero		1


	//   ....[43]....
        /*03b4*/ 	.word	0x00001b70
        /*03b8*/ 	.word	0x000000ff
        /*03bc*/ 	.word	0x00000040
        /*03c0*/ 	.short	0x010a
        /*03c2*/ 	.byte	0x04
	.zero		1


	//   ....[44]....
        /*03c4*/ 	.word	0x00001c40
        /*03c8*/ 	.word	0x000000ff
        /*03cc*/ 	.word	0x00000040
        /*03d0*/ 	.short	0x010a
        /*03d2*/ 	.byte	0x21
	.zero		1


	//   ....[45]....
        /*03d4*/ 	.word	0x00001df0
        /*03d8*/ 	.word	0x000000ff
        /*03dc*/ 	.word	0x00000040
        /*03e0*/ 	.short	0x010a
        /*03e2*/ 	.byte	0x05
	.zero		1


	//   ....[46]....
        /*03e4*/ 	.word	0x00001fd0
        /*03e8*/ 	.word	0x000000ff
        /*03ec*/ 	.word	0x000000b8
        /*03f0*/ 	.short	0x0101
        /*03f2*/ 	.byte	0x0e
	.zero		1


	//   ....[47]....
        /*03f4*/ 	.word	0x00001ff0
        /*03f8*/ 	.word	0x000000ff
        /*03fc*/ 	.word	0x00000040
        /*0400*/ 	.short	0x010a
        /*0402*/ 	.byte	0x04
	.zero		1


	//   ....[48]....
        /*0404*/ 	.word	0x00002070
        /*0408*/ 	.word	0x000000ff
        /*040c*/ 	.word	0x00000040
        /*0410*/ 	.short	0x010a
        /*0412*/ 	.byte	0x07
	.zero		1


	//   ....[49]....
        /*0414*/ 	.word	0x000021b0
        /*0418*/ 	.word	0x000000ff
        /*041c*/ 	.word	0x00000040
        /*0420*/ 	.short	0x010a
        /*0422*/ 	.byte	0x04
	.zero		1


	//   ....[50]....
        /*0424*/ 	.word	0x00002460
        /*0428*/ 	.word	0x00000003
        /*042c*/ 	.word	0x000000c0
        /*0430*/ 	.short	0x010a
        /*0432*/ 	.byte	0xff
	.zero		1


	//   ....[51]....
        /*0434*/ 	.word	0x000025b0
        /*0438*/ 	.word	0x00000000
        /*043c*/ 	.word	0x00000000
        /*0440*/ 	.short	0x0101
        /*0442*/ 	.byte	0xff
	.zero		1


	//   ....[52]....
        /*0444*/ 	.word	0x00002b70
        /*0448*/ 	.word	0x000000ff
        /*044c*/ 	.word	0x00000000
        /*0450*/ 	.short	0x010a
        /*0452*/ 	.byte	0x04
	.zero		1


	//   ....[53]....
        /*0454*/ 	.word	0x00002c00
        /*0458*/ 	.word	0x000000ff
        /*045c*/ 	.word	0x00000000
        /*0460*/ 	.short	0x010a
        /*0462*/ 	.byte	0x05
	.zero		1


	//   ....[54]....
        /*0464*/ 	.word	0x00002c90
        /*0468*/ 	.word	0x000000ff
        /*046c*/ 	.word	0x00000000
        /*0470*/ 	.short	0x010a
        /*0472*/ 	.byte	0x05
	.zero		1


	//   ....[55]....
        /*0474*/ 	.word	0x00002d20
        /*0478*/ 	.word	0x000000ff
        /*047c*/ 	.word	0x00000000
        /*0480*/ 	.short	0x010a
        /*0482*/ 	.byte	0x05
	.zero		1


	//   ....[56]....
        /*0484*/ 	.word	0x00002db0
        /*0488*/ 	.word	0x000000ff
        /*048c*/ 	.word	0x00000000
        /*0490*/ 	.short	0x010a
        /*0492*/ 	.byte	0x05
	.zero		1


	//   ....[57]....
        /*0494*/ 	.word	0x00002e40
        /*0498*/ 	.word	0x000000ff
        /*049c*/ 	.word	0x00000000
        /*04a0*/ 	.short	0x010a
        /*04a2*/ 	.byte	0x05
	.zero		1


	//   ....[58]....
        /*04a4*/ 	.word	0x00002ed0
        /*04a8*/ 	.word	0x000000ff
        /*04ac*/ 	.word	0x00000000
        /*04b0*/ 	.short	0x010a
        /*04b2*/ 	.byte	0x05
	.zero		1


	//   ....[59]....
        /*04b4*/ 	.word	0x00002f70
        /*04b8*/ 	.word	0x00000000
        /*04bc*/ 	.word	0x00000000
        /*04c0*/ 	.short	0x010a
        /*04c2*/ 	.byte	0xff
	.zero		1


	//   ....[60]....
        /*04c4*/ 	.word	0x00003090
        /*04c8*/ 	.word	0x00000000
        /*04cc*/ 	.word	0x00000120
        /*04d0*/ 	.short	0x010a
        /*04d2*/ 	.byte	0xff
	.zero		1


	//   ....[61]....
        /*04d4*/ 	.word	0x00003100
        /*04d8*/ 	.word	0x00000004
        /*04dc*/ 	.word	0x00000000
        /*04e0*/ 	.short	0x0101
        /*04e2*/ 	.byte	0xff
	.zero		1


	//   ....[62]....
        /*04e4*/ 	.word	0x00003120
        /*04e8*/ 	.word	0x000000ff
        /*04ec*/ 	.word	0x000000d0
        /*04f0*/ 	.short	0x010a
        /*04f2*/ 	.byte	0x04
	.zero		1


	//   ....[63]....
        /*04f4*/ 	.word	0x00003240
        /*04f8*/ 	.word	0x00000000
        /*04fc*/ 	.word	0x000000c0
        /*0500*/ 	.short	0x010a
        /*0502*/ 	.byte	0xff
	.zero		1


	//   ....[64]....
        /*0504*/ 	.word	0x00003340
        /*0508*/ 	.word	0x00000000
        /*050c*/ 	.word	0x00000000
        /*0510*/ 	.short	0x0101
        /*0512*/ 	.byte	0xff
	.zero		1


	//   ....[65]....
        /*0514*/ 	.word	0x000033d0
        /*0518*/ 	.word	0x000000ff
        /*051c*/ 	.word	0x000000d0
        /*0520*/ 	.short	0x0106
        /*0522*/ 	.byte	0x04
	.zero		1


	//   ....[66]....
        /*0524*/ 	.word	0x000033f0
        /*0528*/ 	.word	0x000000ff
        /*052c*/ 	.word	0x000000d0
        /*0530*/ 	.short	0x010a
        /*0532*/ 	.byte	0x04
	.zero		1


	//   ....[67]....
        /*0534*/ 	.word	0x00003480
        /*0538*/ 	.word	0x000000ff
        /*053c*/ 	.word	0x000000d0
        /*0540*/ 	.short	0x0106
        /*0542*/ 	.byte	0x07
	.zero		1


	//   ....[68]....
        /*0544*/ 	.word	0x000034c0
        /*0548*/ 	.word	0x00000000
        /*054c*/ 	.word	0x000000d0
        /*0550*/ 	.short	0x010a
        /*0552*/ 	.byte	0xff
	.zero		1


	//   ....[69]....
        /*0554*/ 	.word	0x00003700
        /*0558*/ 	.word	0x000000ff
        /*055c*/ 	.word	0x00000008
        /*0560*/ 	.short	0x010a
        /*0562*/ 	.byte	0x05
	.zero		1


	//   ....[70]....
        /*0564*/ 	.word	0x00003720
        /*0568*/ 	.word	0x000000ff
        /*056c*/ 	.word	0x00000008
        /*0570*/ 	.short	0x010a
        /*0572*/ 	.byte	0x05
	.zero		1


	//   ....[71]....
        /*0574*/ 	.word	0x000038b0
        /*0578*/ 	.word	0x000000ff
        /*057c*/ 	.word	0x00000008
        /*0580*/ 	.short	0x010a
        /*0582*/ 	.byte	0x05
	.zero		1


	//   ....[72]....
        /*0584*/ 	.word	0x000038d0
        /*0588*/ 	.word	0x000000ff
        /*058c*/ 	.word	0x00000008
        /*0590*/ 	.short	0x010a
        /*0592*/ 	.byte	0x05
	.zero		1


	//   ....[73]....
        /*0594*/ 	.word	0x00003990
        /*0598*/ 	.word	0x000000ff
        /*059c*/ 	.word	0x00000000
        /*05a0*/ 	.short	0x0101
        /*05a2*/ 	.byte	0x04
	.zero		1


	//   ....[74]....
        /*05a4*/ 	.word	0x00003d50
        /*05a8*/ 	.word	0x00000000
        /*05ac*/ 	.word	0x000000c0
        /*05b0*/ 	.short	0x010a
        /*05b2*/ 	.byte	0xff
	.zero		1


	//   ....[75]....
        /*05b4*/ 	.word	0x00003e10
        /*05b8*/ 	.word	0x00000000
        /*05bc*/ 	.word	0x00000000
        /*05c0*/ 	.short	0x0101
        /*05c2*/ 	.byte	0xff
	.zero		1


	//   ....[76]....
        /*05c4*/ 	.word	0x00003ed0
        /*05c8*/ 	.word	0x000000ff
        /*05cc*/ 	.word	0x00000000
        /*05d0*/ 	.short	0x010a
        /*05d2*/ 	.byte	0x04
	.zero		1


	//   ....[77]....
        /*05d4*/ 	.word	0x00003ee0
        /*05d8*/ 	.word	0x000000ff
        /*05dc*/ 	.word	0x00000100
        /*05e0*/ 	.short	0x010a
        /*05e2*/ 	.byte	0x2e
	.zero		1


	//   ....[78]....
        /*05e4*/ 	.word	0x00003f90
        /*05e8*/ 	.word	0x000000ff
        /*05ec*/ 	.word	0x00000000
        /*05f0*/ 	.short	0x010a
        /*05f2*/ 	.byte	0x07
	.zero		1


	//   ....[79]....
        /*05f4*/ 	.word	0x000040c0
        /*05f8*/ 	.word	0x000000ff
        /*05fc*/ 	.word	0x00000000
        /*0600*/ 	.short	0x010a
        /*0602*/ 	.byte	0x04
	.zero		1


	//   ....[80]....
        /*0604*/ 	.word	0x00004500
        /*0608*/ 	.word	0x000000ff
        /*060c*/ 	.word	0x00000000
        /*0610*/ 	.short	0x010a
        /*0612*/ 	.byte	0x04
	.zero		1


	//   ....[81]....
        /*0614*/ 	.word	0x00004590
        /*0618*/ 	.word	0x000000ff
        /*061c*/ 	.word	0x00000000
        /*0620*/ 	.short	0x010a
        /*0622*/ 	.byte	0x05
	.zero		1


	//   ....[82]....
        /*0624*/ 	.word	0x00004620
        /*0628*/ 	.word	0x000000ff
        /*062c*/ 	.word	0x00000000
        /*0630*/ 	.short	0x010a
        /*0632*/ 	.byte	0x05
	.zero		1


	//   ....[83]....
        /*0634*/ 	.word	0x000046c0
        /*0638*/ 	.word	0x00000000
        /*063c*/ 	.word	0x00000000
        /*0640*/ 	.short	0x010a
        /*0642*/ 	.byte	0xff
	.zero		1


	//   ....[84]....
        /*0644*/ 	.word	0x00004700
        /*0648*/ 	.word	0x00000000
        /*064c*/ 	.word	0x00000000
        /*0650*/ 	.short	0x010a
        /*0652*/ 	.byte	0xff
	.zero		1


	//   ....[85]....
        /*0654*/ 	.word	0x00004770
        /*0658*/ 	.word	0x000000ff
        /*065c*/ 	.word	0x00000000
        /*0660*/ 	.short	0x0101
        /*0662*/ 	.byte	0x04
	.zero		1


	//   ....[86]....
        /*0664*/ 	.word	0x000047b0
        /*0668*/ 	.word	0x000000ff
        /*066c*/ 	.word	0x00000140
        /*0670*/ 	.short	0x010a
        /*0672*/ 	.byte	0x29
	.zero		1


	//   ....[87]....
        /*0674*/ 	.word	0x00004800
        /*0678*/ 	.word	0x000000ff
        /*067c*/ 	.word	0x00000000
        /*0680*/ 	.short	0x0101
        /*0682*/ 	.byte	0x04
	.zero		1


	//   ....[88]....
        /*0684*/ 	.word	0x00004ca0
        /*0688*/ 	.word	0x00000008
        /*068c*/ 	.word	0x000000c0
        /*0690*/ 	.short	0x010a
        /*0692*/ 	.byte	0xff
	.zero		1


	//   ....[89]....
        /*0694*/ 	.word	0x00004e10
        /*0698*/ 	.word	0x00000000
        /*069c*/ 	.word	0x00000000
        /*06a0*/ 	.short	0x0101
        /*06a2*/ 	.byte	0xff
	.zero		1


	//   ....[90]....
        /*06a4*/ 	.word	0x000052e0
        /*06a8*/ 	.word	0x000000ff
        /*06ac*/ 	.word	0x000000b8
        /*06b0*/ 	.short	0x010a
        /*06b2*/ 	.byte	0x15
	.zero		1


	//   ....[91]....
        /*06b4*/ 	.word	0x000054b0
        /*06b8*/ 	.word	0x000000ff
        /*06bc*/ 	.word	0x00000098
        /*06c0*/ 	.short	0x010a
        /*06c2*/ 	.byte	0x04
	.zero		1


	//   ....[92]....
        /*06c4*/ 	.word	0x00005700
        /*06c8*/ 	.word	0x000000ff
        /*06cc*/ 	.word	0x00000080
        /*06d0*/ 	.short	0x010b
        /*06d2*/ 	.byte	0x04
	.zero		1


	//   ....[93]....
        /*06d4*/ 	.word	0x00005710
        /*06d8*/ 	.word	0x000000ff
        /*06dc*/ 	.word	0x00000000
        /*06e0*/ 	.short	0x0101
        /*06e2*/ 	.byte	0x07
	.zero		1


	//   ....[94]....
        /*06e4*/ 	.word	0x00005720
        /*06e8*/ 	.word	0x000000ff
        /*06ec*/ 	.word	0x00000098
        /*06f0*/ 	.short	0x010a
        /*06f2*/ 	.byte	0x05
	.zero		1


	//   ....[95]....
        /*06f4*/ 	.word	0x000059f0
        /*06f8*/ 	.word	0x000000ff
        /*06fc*/ 	.word	0x00000080
        /*0700*/ 	.short	0x010b
        /*0702*/ 	.byte	0x05
	.zero		1


	//   ....[96]....
        /*0704*/ 	.word	0x00005a00
        /*0708*/ 	.word	0x000000ff
        /*070c*/ 	.word	0x00000000
        /*0710*/ 	.short	0x0101
        /*0712*/ 	.byte	0x04
	.zero		1


	//   ....[97]....
        /*0714*/ 	.word	0x00005a50
        /*0718*/ 	.word	0x000000ff
        /*071c*/ 	.word	0x00000000
        /*0720*/ 	.short	0x010a
        /*0722*/ 	.byte	0x04
	.zero		1


	//   ....[98]....
        /*0724*/ 	.word	0x00005ae0
        /*0728*/ 	.word	0x000000ff
        /*072c*/ 	.word	0x00000000
        /*0730*/ 	.short	0x010a
        /*0732*/ 	.byte	0x05
	.zero		1


	//   ....[99]....
        /*0734*/ 	.word	0x00005b80
        /*0738*/ 	.word	0x00000000
        /*073c*/ 	.word	0x00000000
        /*0740*/ 	.short	0x010a
        /*0742*/ 	.byte	0xff
	.zero		1


	//   ....[100]....
        /*0744*/ 	.word	0x00005f20
        /*0748*/ 	.word	0x00000003
        /*074c*/ 	.word	0x000000c0
        /*0750*/ 	.short	0x010a
        /*0752*/ 	.byte	0xff
	.zero		1


	//   ....[101]....
        /*0754*/ 	.word	0x000060a0
        /*0758*/ 	.word	0x00000000
        /*075c*/ 	.word	0x00000000
        /*0760*/ 	.short	0x0101
        /*0762*/ 	.byte	0xff
	.zero		1


	//   ....[102]....
        /*0764*/ 	.word	0x00006c70
        /*0768*/ 	.word	0x00000000
        /*076c*/ 	.word	0x00000080
        /*0770*/ 	.short	0x010a
        /*0772*/ 	.byte	0xff
	.zero		1


	//   ....[103]....
        /*0774*/ 	.word	0x00006ce0
        /*0778*/ 	.word	0x0000004a
        /*077c*/ 	.word	0x000000e0
        /*0780*/ 	.short	0x010a
        /*0782*/ 	.byte	0xff
	.zero		1


	//   ....[104]....
        /*0784*/ 	.word	0x00006dd0
        /*0788*/ 	.word	0x00000000
        /*078c*/ 	.word	0x00000080
        /*0790*/ 	.short	0x010a
        /*0792*/ 	.byte	0xff
	.zero		1


	//   ....[105]....
        /*0794*/ 	.word	0x00006f00
        /*0798*/ 	.word	0x0000004a
        /*079c*/ 	.word	0x000000e0
        /*07a0*/ 	.short	0x010a
        /*07a2*/ 	.byte	0xff
	.zero		1


	//   ....[106]....
        /*07a4*/ 	.word	0x00007780
        /*07a8*/ 	.word	0x00000000
        /*07ac*/ 	.word	0x00000000
        /*07b0*/ 	.short	0x0101
        /*07b2*/ 	.byte	0xff
	.zero		1


	//   ....[107]....
        /*07b4*/ 	.word	0x00007790
        /*07b8*/ 	.word	0x00000002
        /*07bc*/ 	.word	0x00000080
        /*07c0*/ 	.short	0x010a
        /*07c2*/ 	.byte	0xff
	.zero		1


	//   ....[108]....
        /*07c4*/ 	.word	0x00007860
        /*07c8*/ 	.word	0x00000002
        /*07cc*/ 	.word	0x00000080
        /*07d0*/ 	.short	0x010a
        /*07d2*/ 	.byte	0xff
	.zero		1


	//   ....[109]....
        /*07d4*/ 	.word	0x00007bc0
        /*07d8*/ 	.word	0x0000004d
        /*07dc*/ 	.word	0x00000000
        /*07e0*/ 	.short	0x0101
        /*07e2*/ 	.byte	0xff
	.zero		1


	//   ....[110]....
        /*07e4*/ 	.word	0x00008260
        /*07e8*/ 	.word	0x00000002
        /*07ec*/ 	.word	0x00000000
        /*07f0*/ 	.short	0x0101
        /*07f2*/ 	.byte	0xff
	.zero		1


	//   ....[111]....
        /*07f4*/ 	.word	0x00008500
        /*07f8*/ 	.word	0x000000ff
        /*07fc*/ 	.word	0x00000000
        /*0800*/ 	.short	0x0101
        /*0802*/ 	.byte	0x04
	.zero		1


	//   ....[112]....
        /*0804*/ 	.word	0x00008520
        /*0808*/ 	.word	0x00000003
        /*080c*/ 	.word	0x00000130
        /*0810*/ 	.short	0x010a
        /*0812*/ 	.byte	0xff
	.zero		1


	//   ....[113]....
        /*0814*/ 	.word	0x00008580
        /*0818*/ 	.word	0x00000000
        /*081c*/ 	.word	0x00000040
        /*0820*/ 	.short	0x010a
        /*0822*/ 	.byte	0xff
	.zero		1


	//   ....[114]....
        /*0824*/ 	.word	0x000085e0
        /*0828*/ 	.word	0x00000000
        /*082c*/ 	.word	0x00000040
        /*0830*/ 	.short	0x010a
        /*0832*/ 	.byte	0xff
	.zero		1


	//   ....[115]....
        /*0834*/ 	.word	0x00008630
        /*0838*/ 	.word	0x00000003
        /*083c*/ 	.word	0x000000c0
        /*0840*/ 	.short	0x010a
        /*0842*/ 	.byte	0xff
	.zero		1


	//   ....[116]....
        /*0844*/ 	.word	0x00008690
        /*0848*/ 	.word	0x00000000
        /*084c*/ 	.word	0x00000000
        /*0850*/ 	.short	0x010a
        /*0852*/ 	.byte	0xff
	.zero		1


	//   ....[117]....
        /*0854*/ 	.word	0x000086f0
        /*0858*/ 	.word	0x00000000
        /*085c*/ 	.word	0x00000000
        /*0860*/ 	.short	0x010a
        /*0862*/ 	.byte	0xff
	.zero		1


	//   ....[118]....
        /*0864*/ 	.word	0x00008750
        /*0868*/ 	.word	0x00000000
        /*086c*/ 	.word	0x00000000
        /*0870*/ 	.short	0x010a
        /*0872*/ 	.byte	0xff
	.zero		1


	//   ....[119]....
        /*0874*/ 	.word	0x000087b0
        /*0878*/ 	.word	0x00000000
        /*087c*/ 	.word	0x00000000
        /*0880*/ 	.short	0x010a
        /*0882*/ 	.byte	0xff
	.zero		1


	//   ....[120]....
        /*0884*/ 	.word	0x00008810
        /*0888*/ 	.word	0x00000000
        /*088c*/ 	.word	0x00000000
        /*0890*/ 	.short	0x010a
        /*0892*/ 	.byte	0xff
	.zero		1


	//   ....[121]....
        /*0894*/ 	.word	0x00008870
        /*0898*/ 	.word	0x00000000
        /*089c*/ 	.word	0x00000000
        /*08a0*/ 	.short	0x010a
        /*08a2*/ 	.byte	0xff
	.zero		1


	//   ....[122]....
        /*08a4*/ 	.word	0x000088d0
        /*08a8*/ 	.word	0x00000000
        /*08ac*/ 	.word	0x00000000
        /*08b0*/ 	.short	0x010a
        /*08b2*/ 	.byte	0xff
	.zero		1


	//   ....[123]....
        /*08b4*/ 	.word	0x00008920
        /*08b8*/ 	.word	0x00000000
        /*08bc*/ 	.word	0x00000120
        /*08c0*/ 	.short	0x010a
        /*08c2*/ 	.byte	0xff
	.zero		1


	//   ....[124]....
        /*08c4*/ 	.word	0x00008980
        /*08c8*/ 	.word	0x00000000
        /*08cc*/ 	.word	0x000000d0
        /*08d0*/ 	.short	0x010a
        /*08d2*/ 	.byte	0xff
	.zero		1


	//   ....[125]....
        /*08d4*/ 	.word	0x000089d0
        /*08d8*/ 	.word	0x00000000
        /*08dc*/ 	.word	0x000000c0
        /*08e0*/ 	.short	0x010a
        /*08e2*/ 	.byte	0xff
	.zero		1


	//   ....[126]....
        /*08e4*/ 	.word	0x00008a30
        /*08e8*/ 	.word	0x00000000
        /*08ec*/ 	.word	0x000000d0
        /*08f0*/ 	.short	0x010a
        /*08f2*/ 	.byte	0xff
	.zero		1


	//   ....[127]....
        /*08f4*/ 	.word	0x00008a90
        /*08f8*/ 	.word	0x00000005
        /*08fc*/ 	.word	0x00000008
        /*0900*/ 	.short	0x010a
        /*0902*/ 	.byte	0xff
	.zero		1


	//   ....[128]....
        /*0904*/ 	.word	0x00008b80
        /*0908*/ 	.word	0x00000003
        /*090c*/ 	.word	0x00000008
        /*0910*/ 	.short	0x010a
        /*0912*/ 	.byte	0xff
	.zero		1


	//   ....[129]....
        /*0914*/ 	.word	0x00008bd0
        /*0918*/ 	.word	0x00000000
        /*091c*/ 	.word	0x000000c0
        /*0920*/ 	.short	0x010a
        /*0922*/ 	.byte	0xff
	.zero		1


	//   ....[130]....
        /*0924*/ 	.word	0x00008c30
        /*0928*/ 	.word	0x00000000
        /*092c*/ 	.word	0x00000100
        /*0930*/ 	.short	0x010a
        /*0932*/ 	.byte	0xff
	.zero		1


	//   ....[131]....
        /*0934*/ 	.word	0x00008c90
        /*0938*/ 	.word	0x00000000
        /*093c*/ 	.word	0x00000000
        /*0940*/ 	.short	0x010a
        /*0942*/ 	.byte	0xff
	.zero		1


	//   ....[132]....
        /*0944*/ 	.word	0x00008cf0
        /*0948*/ 	.word	0x00000000
        /*094c*/ 	.word	0x00000000
        /*0950*/ 	.short	0x010a
        /*0952*/ 	.byte	0xff
	.zero		1


	//   ....[133]....
        /*0954*/ 	.word	0x00008d50
        /*0958*/ 	.word	0x00000000
        /*095c*/ 	.word	0x00000000
        /*0960*/ 	.short	0x010a
        /*0962*/ 	.byte	0xff
	.zero		1


	//   ....[134]....
        /*0964*/ 	.word	0x00008db0
        /*0968*/ 	.word	0x00000000
        /*096c*/ 	.word	0x00000000
        /*0970*/ 	.short	0x010a
        /*0972*/ 	.byte	0xff
	.zero		1


	//   ....[135]....
        /*0974*/ 	.word	0x00008e10
        /*0978*/ 	.word	0x00000000
        /*097c*/ 	.word	0x00000140
        /*0980*/ 	.short	0x010a
        /*0982*/ 	.byte	0xff
	.zero		1


	//   ....[136]....
        /*0984*/ 	.word	0x00008e60
        /*0988*/ 	.word	0x00000008
        /*098c*/ 	.word	0x000000c0
        /*0990*/ 	.short	0x010a
        /*0992*/ 	.byte	0xff
	.zero		1


	//   ....[137]....
        /*0994*/ 	.word	0x00008ec0
        /*0998*/ 	.word	0x00000000
        /*099c*/ 	.word	0x000000b8
        /*09a0*/ 	.short	0x010a
        /*09a2*/ 	.byte	0xff
	.zero		1


	//   ....[138]....
        /*09a4*/ 	.word	0x00008f20
        /*09a8*/ 	.word	0x00000000
        /*09ac*/ 	.word	0x00000098
        /*09b0*/ 	.short	0x010a
        /*09b2*/ 	.byte	0xff
	.zero		1


	//   ....[139]....
        /*09b4*/ 	.word	0x00008f80
        /*09b8*/ 	.word	0x00000005
        /*09bc*/ 	.word	0x00000098
        /*09c0*/ 	.short	0x010a
        /*09c2*/ 	.byte	0xff
	.zero		1


	//   ....[140]....
        /*09c4*/ 	.word	0x00008fe0
        /*09c8*/ 	.word	0x00000000
        /*09cc*/ 	.word	0x00000000
        /*09d0*/ 	.short	0x010a
        /*09d2*/ 	.byte	0xff
	.zero		1


	//   ....[141]....
        /*09d4*/ 	.word	0x00009040
        /*09d8*/ 	.word	0x00000000
        /*09dc*/ 	.word	0x00000000
        /*09e0*/ 	.short	0x010a
        /*09e2*/ 	.byte	0xff
	.zero		1


	//   ....[142]....
        /*09e4*/ 	.word	0x00009090
        /*09e8*/ 	.word	0x00000003
        /*09ec*/ 	.word	0x000000c0
        /*09f0*/ 	.short	0x010a
        /*09f2*/ 	.byte	0xff
	.zero		1


	//   ....[143]....
        /*09f4*/ 	.word	0x000090e0
        /*09f8*/ 	.word	0x00000000
        /*09fc*/ 	.word	0x00000080
        /*0a00*/ 	.short	0x010a
        /*0a02*/ 	.byte	0xff
	.zero		1


	//   ....[144]....
        /*0a04*/ 	.word	0x00009130
        /*0a08*/ 	.word	0x0000004a
        /*0a0c*/ 	.word	0x000000e0
        /*0a10*/ 	.short	0x010a
        /*0a12*/ 	.byte	0xff
	.zero		1


	//   ....[145]....
        /*0a14*/ 	.word	0x00009180
        /*0a18*/ 	.word	0x00000002
        /*0a1c*/ 	.word	0x00000080
        /*0a20*/ 	.short	0x010a
        /*0a22*/ 	.byte	0xff
	.zero		1


	//----- nvinfo : EIATTR_NUM_MBARRIERS
	.align		4
.L_47:
        /*0a24*/ 	.byte	0x03, 0x38
        /*0a26*/ 	.short	0x0029


	//----- nvinfo : EIATTR_EXIT_INSTR_OFFSETS
	.align		4
        /*0a28*/ 	.byte	0x04, 0x1c
        /*0a2a*/ 	.short	(.L_49 - .L_48)


	//   ....[0]....
.L_48:
        /*0a2c*/ 	.word	0x00002fa0


	//   ....[1]....
        /*0a30*/ 	.word	0x00003490


	//   ....[2]....
        /*0a34*/ 	.word	0x000034f0


	//   ....[3]....
        /*0a38*/ 	.word	0x00004a30


	//   ....[4]....
        /*0a3c*/ 	.word	0x00005bb0


	//   ....[5]....
        /*0a40*/ 	.word	0x00005bf0


	//   ....[6]....
        /*0a44*/ 	.word	0x000083f0


	//   ....[7]....
        /*0a48*/ 	.word	0x00008470


	//   ....[8]....
        /*0a4c*/ 	.word	0x000084a0


	//   ....[9]....
        /*0a50*/ 	.word	0x00008510


	//----- nvinfo : EIATTR_MAX_THREADS
	.align		4
.L_49:
        /*0a54*/ 	.byte	0x04, 0x05
        /*0a56*/ 	.short	(.L_51 - .L_50)
.L_50:
        /*0a58*/ 	.word	0x00000100
        /*0a5c*/ 	.word	0x00000001
        /*0a60*/ 	.word	0x00000001


	//----- nvinfo : EIATTR_CRS_STACK_SIZE
	.align		4
.L_51:
        /*0a64*/ 	.byte	0x04, 0x1e
        /*0a66*/ 	.short	(.L_53 - .L_52)
.L_52:
        /*0a68*/ 	.word	0x00000000


	//----- nvinfo : EIATTR_CBANK_PARAM_SIZE
	.align		4
.L_53:
        /*0a6c*/ 	.byte	0x03, 0x19
        /*0a6e*/ 	.short	0x0800


	//----- nvinfo : EIATTR_PARAM_CBANK
	.align		4
        /*0a70*/ 	.byte	0x04, 0x0a
        /*0a72*/ 	.short	(.L_55 - .L_54)
	.align		4
.L_54:
        /*0a74*/ 	.word	index@(.nv.constant0._ZN7cutlass13device_kernelINS_4gemm6kernel13GemmUniversalIN4cute5tupleIJiiiiEEENS1_10collective13CollectiveMmaINS1_35MainloopSm100TmaUmmaWarpSpecializedILi8ELi2ELi4ENS5_IJNS4_1CILi4EEENSA_ILi1EEESC_EEEEENS5_IJNSA_ILi128EEENSA_ILi64EEESG_EEENS_10tfloat32_tENS5_IJlSC_lEEESI_SJ_NS4_8TiledMMAINS4_8MMA_AtomIJNS4_23SM100_MMA_TF32_2x1SM_SSISI_SI_fLi128ELi64ELNS4_4UMMA5MajorE0ELSO_0ELNSN_7ScaleInE0ELSP_0EEEEEENS4_6LayoutINS5_IJSC_SC_SC_EEENS5_IJNSA_ILi0EEESU_SU_EEEEENS5_IJNS4_10UnderscoreESX_SX_EEEEENS4_18SM100_TMA_2SM_LOADENS4_14ComposedLayoutINS4_7SwizzleILi3ELi4ELi3EEENS4_18smem_ptr_flag_bitsILi32EEENSS_INS5_IJNSA_ILi8EEENSA_ILi32EEEEEENS5_IJS17_SC_EEEEEEEvNS4_8identityENS4_28SM100_TMA_2SM_LOAD_MULTICASTES1B_vS1C_EENS_8epilogue10collective18CollectiveEpilogueINS1F_23Sm100TmaWarpSpecializedILi3ELi2ELi16ELb1ELb0EEEJNS5_IJSG_SG_SG_EEENS5_IJNSS_ISG_SC_EENSS_INS5_IJNSA_ILi16EEENSA_ILi2EEEEEENS5_IJSC_S17_EEEEEEEESI_SJ_SI_SJ_NS1F_6fusion15FusionCallbacksIS1J_NS1S_17LinearCombinationISI_fSI_fLNS_15FloatRoundStyleE2EEES1K_S1R_JEEENS4_5SM1004TMEM4LOAD26SM100_TMEM_LOAD_32dp32b16xENS4_13SM90_TMA_LOADENS11_INS12_ILi2ELi4ELi3EEES15_NSS_INS5_IJS16_S1M_EEENS5_IJS1M_SC_EEEEEEENS4_39AutoVectorizingCopyWithAssumedAlignmentILi128EEENS4_14SM90_TMA_STOREES27_S29_S29_EEEvvEEEEvNT_6ParamsE)
        /*0a78*/ 	.short	0x0380
        /*0a7a*/ 	.short	0x0800


	//----- nvinfo : EIATTR_SW_WAR
	.align		4
.L_55:
        /*0a7c*/ 	.byte	0x04, 0x36
        /*0a7e*/ 	.short	(.L_57 - .L_56)
.L_56:
        /*0a80*/ 	.word	0x00000008
.L_57:


//--------------------- .nv.callgraph             --------------------------
	.section	.nv.callgraph,"",@"SHT_CUDA_CALLGRAPH"
	.align	4
	.sectionentsize	8
	.align		4
        /*0000*/ 	.word	0x00000000
	.align		4
        /*0004*/ 	.word	0xffffffff
	.align		4
        /*0008*/ 	.word	index@(_ZN7cutlass13device_kernelINS_4gemm6kernel13GemmUniversalIN4cute5tupleIJiiiiEEENS1_10collective13CollectiveMmaINS1_35MainloopSm100TmaUmmaWarpSpecializedILi8ELi2ELi4ENS5_IJNS4_1CILi4EEENSA_ILi1EEESC_EEEEENS5_IJNSA_ILi128EEENSA_ILi64EEESG_EEENS_10tfloat32_tENS5_IJlSC_lEEESI_SJ_NS4_8TiledMMAINS4_8MMA_AtomIJNS4_23SM100_MMA_TF32_2x1SM_SSISI_SI_fLi128ELi64ELNS4_4UMMA5MajorE0ELSO_0ELNSN_7ScaleInE0ELSP_0EEEEEENS4_6LayoutINS5_IJSC_SC_SC_EEENS5_IJNSA_ILi0EEESU_SU_EEEEENS5_IJNS4_10UnderscoreESX_SX_EEEEENS4_18SM100_TMA_2SM_LOADENS4_14ComposedLayoutINS4_7SwizzleILi3ELi4ELi3EEENS4_18smem_ptr_flag_bitsILi32EEENSS_INS5_IJNSA_ILi8EEENSA_ILi32EEEEEENS5_IJS17_SC_EEEEEEEvNS4_8identityENS4_28SM100_TMA_2SM_LOAD_MULTICASTES1B_vS1C_EENS_8epilogue10collective18CollectiveEpilogueINS1F_23Sm100TmaWarpSpecializedILi3ELi2ELi16ELb1ELb0EEEJNS5_IJSG_SG_SG_EEENS5_IJNSS_ISG_SC_EENSS_INS5_IJNSA_ILi16EEENSA_ILi2EEEEEENS5_IJSC_S17_EEEEEEEESI_SJ_SI_SJ_NS1F_6fusion15FusionCallbacksIS1J_NS1S_17LinearCombinationISI_fSI_fLNS_15FloatRoundStyleE2EEES1K_S1R_JEEENS4_5SM1004TMEM4LOAD26SM100_TMEM_LOAD_32dp32b16xENS4_13SM90_TMA_LOADENS11_INS12_ILi2ELi4ELi3EEES15_NSS_INS5_IJS16_S1M_EEENS5_IJS1M_SC_EEEEEEENS4_39AutoVectorizingCopyWithAssumedAlignmentILi128EEENS4_14SM90_TMA_STOREES27_S29_S29_EEEvvEEEEvNT_6ParamsE)
	.align		4
        /*000c*/ 	.word	index@(__assertfail)
	.align		4
        /*0010*/ 	.word	0x00000000
	.align		4
        /*0014*/ 	.word	0xfffffffe
	.align		4
        /*0018*/ 	.word	0x00000000
	.align		4
        /*001c*/ 	.word	0xfffffffd
	.align		4
        /*0020*/ 	.word	0x00000000
	.align		4
        /*0024*/ 	.word	0xfffffffc


//--------------------- .nv.constant4             --------------------------
	.section	.nv.constant4,"a",@progbits
	.align	8
	.align		8
.nv.constant4:
        /*0000*/ 	.dword	__assertfail
	.align		8
        /*0008*/ 	.dword	__unnamed_1
	.align		8
        /*0010*/ 	.dword	__unnamed_2
	.align		8
        /*0018*/ 	.dword	_ZN40_INTERNAL_1d50c61a_4_k_cu_0624e5b5_224114cuda3std3__45__cpo5beginE
	.align		8
        /*0020*/ 	.dword	_ZN40_INTERNAL_1d50c61a_4_k_cu_0624e5b5_224114cuda3std3__45__cpo3endE
	.align		8
        /*0028*/ 	.dword	_ZN40_INTERNAL_1d50c61a_4_k_cu_0624e5b5_224114cuda3std3__45__cpo6cbeginE
	.align		8
        /*0030*/ 	.dword	_ZN40_INTERNAL_1d50c61a_4_k_cu_0624e5b5_224114cuda3std3__45__cpo4cendE
	.align		8
        /*0038*/ 	.dword	_ZN40_INTERNAL_1d50c61a_4_k_cu_0624e5b5_224114cuda3std3__442_GLOBAL__N__1d50c61a_4_k_cu_0624e5b5_224116ignoreE
	.align		8
        /*0040*/ 	.dword	_ZN40_INTERNAL_1d50c61a_4_k_cu_0624e5b5_224114cuda3std3__419piecewise_constructE
	.align		8
        /*0048*/ 	.dword	_ZN40_INTERNAL_1d50c61a_4_k_cu_0624e5b5_224114cuda3std3__48in_placeE
	.align		8
        /*0050*/ 	.dword	_ZN40_INTERNAL_1d50c61a_4_k_cu_0624e5b5_224114cuda3std6ranges3__45__cpo4swapE
	.align		8
        /*0058*/ 	.dword	_ZN40_INTERNAL_1d50c61a_4_k_cu_0624e5b5_224114cuda3std6ranges3__45__cpo9iter_moveE
	.align		8
        /*0060*/ 	.dword	_ZN40_INTERNAL_1d50c61a_4_k_cu_0624e5b5_224114cute7productE
	.align		8
        /*0068*/ 	.dword	_ZN40_INTERNAL_1d50c61a_4_k_cu_0624e5b5_224114cute1_E
	.align		8
        /*0070*/ 	.dword	$str$25
	.align		8
        /*0078*/ 	.dword	$str$26
	.align		8
        /*0080*/ 	.dword	$str$27
	.align		8
        /*0088*/ 	.dword	$str$28


//--------------------- .text._ZN7cutlass13device_kernelINS_4gemm6kernel13GemmUniversalIN4cute5tupleIJiiiiEEENS1_10collective13CollectiveMmaINS1_35MainloopSm100TmaUmmaWarpSpecializedILi8ELi2ELi4ENS5_IJNS4_1CILi4EEENSA_ILi1EEESC_EEEEENS5_IJNSA_ILi128EEENSA_ILi64EEESG_EEENS_10tfloat32_tENS5_IJlSC_lEEESI_SJ_NS4_8TiledMMAINS4_8MMA_AtomIJNS4_23SM100_MMA_TF32_2x1SM_SSISI_SI_fLi128ELi64ELNS4_4UMMA5MajorE0ELSO_0ELNSN_7ScaleInE0ELSP_0EEEEEENS4_6LayoutINS5_IJSC_SC_SC_EEENS5_IJNSA_ILi0EEESU_SU_EEEEENS5_IJNS4_10UnderscoreESX_SX_EEEEENS4_18SM100_TMA_2SM_LOADENS4_14ComposedLayoutINS4_7SwizzleILi3ELi4ELi3EEENS4_18smem_ptr_flag_bitsILi32EEENSS_INS5_IJNSA_ILi8EEENSA_ILi32EEEEEENS5_IJS17_SC_EEEEEEEvNS4_8identityENS4_28SM100_TMA_2SM_LOAD_MULTICASTES1B_vS1C_EENS_8epilogue10collective18CollectiveEpilogueINS1F_23Sm100TmaWarpSpecializedILi3ELi2ELi16ELb1ELb0EEEJNS5_IJSG_SG_SG_EEENS5_IJNSS_ISG_SC_EENSS_INS5_IJNSA_ILi16EEENSA_ILi2EEEEEENS5_IJSC_S17_EEEEEEEESI_SJ_SI_SJ_NS1F_6fusion15FusionCallbacksIS1J_NS1S_17LinearCombinationISI_fSI_fLNS_15FloatRoundStyleE2EEES1K_S1R_JEEENS4_5SM1004TMEM4LOAD26SM100_TMEM_LOAD_32dp32b16xENS4_13SM90_TMA_LOADENS11_INS12_ILi2ELi4ELi3EEES15_NSS_INS5_IJS16_S1M_EEENS5_IJS1M_SC_EEEEEEENS4_39AutoVectorizingCopyWithAssumedAlignmentILi128EEENS4_14SM90_TMA_STOREES27_S29_S29_EEEvvEEEEvNT_6ParamsE --------------------------
	.section	.text._ZN7cutlass13device_kernelINS_4gemm6kernel13GemmUniversalIN4cute5tupleIJiiiiEEENS1_10collective13CollectiveMmaINS1_35MainloopSm100TmaUmmaWarpSpecializedILi8ELi2ELi4ENS5_IJNS4_1CILi4EEENSA_ILi1EEESC_EEEEENS5_IJNSA_ILi128EEENSA_ILi64EEESG_EEENS_10tfloat32_tENS5_IJlSC_lEEESI_SJ_NS4_8TiledMMAINS4_8MMA_AtomIJNS4_23SM100_MMA_TF32_2x1SM_SSISI_SI_fLi128ELi64ELNS4_4UMMA5MajorE0ELSO_0ELNSN_7ScaleInE0ELSP_0EEEEEENS4_6LayoutINS5_IJSC_SC_SC_EEENS5_IJNSA_ILi0EEESU_SU_EEEEENS5_IJNS4_10UnderscoreESX_SX_EEEEENS4_18SM100_TMA_2SM_LOADENS4_14ComposedLayoutINS4_7SwizzleILi3ELi4ELi3EEENS4_18smem_ptr_flag_bitsILi32EEENSS_INS5_IJNSA_ILi8EEENSA_ILi32EEEEEENS5_IJS17_SC_EEEEEEEvNS4_8identityENS4_28SM100_TMA_2SM_LOAD_MULTICASTES1B_vS1C_EENS_8epilogue10collective18CollectiveEpilogueINS1F_23Sm100TmaWarpSpecializedILi3ELi2ELi16ELb1ELb0EEEJNS5_IJSG_SG_SG_EEENS5_IJNSS_ISG_SC_EENSS_INS5_IJNSA_ILi16EEENSA_ILi2EEEEEENS5_IJSC_S17_EEEEEEEESI_SJ_SI_SJ_NS1F_6fusion15FusionCallbacksIS1J_NS1S_17LinearCombinationISI_fSI_fLNS_15FloatRoundStyleE2EEES1K_S1R_JEEENS4_5SM1004TMEM4LOAD26SM100_TMEM_LOAD_32dp32b16xENS4_13SM90_TMA_LOADENS11_INS12_ILi2ELi4ELi3EEES15_NSS_INS5_IJS16_S1M_EEENS5_IJS1M_SC_EEEEEEENS4_39AutoVectorizingCopyWithAssumedAlignmentILi128EEENS4_14SM90_TMA_STOREES27_S29_S29_EEEvvEEEEvNT_6ParamsE,"ax",@progbits
	.align	128
.text._ZN7cutlass13device_kernelINS_4gemm6kernel13GemmUniversalIN4cute5tupleIJiiiiEEENS1_10collective13CollectiveMmaINS1_35MainloopSm100TmaUmmaWarpSpecializedILi8ELi2ELi4ENS5_IJNS4_1CILi4EEENSA_ILi1EEESC_EEEEENS5_IJNSA_ILi128EEENSA_ILi64EEESG_EEENS_10tfloat32_tENS5_IJlSC_lEEESI_SJ_NS4_8TiledMMAINS4_8MMA_AtomIJNS4_23SM100_MMA_TF32_2x1SM_SSISI_SI_fLi128ELi64ELNS4_4UMMA5MajorE0ELSO_0ELNSN_7ScaleInE0ELSP_0EEEEEENS4_6LayoutINS5_IJSC_SC_SC_EEENS5_IJNSA_ILi0EEESU_SU_EEEEENS5_IJNS4_10UnderscoreESX_SX_EEEEENS4_18SM100_TMA_2SM_LOADENS4_14ComposedLayoutINS4_7SwizzleILi3ELi4ELi3EEENS4_18smem_ptr_flag_bitsILi32EEENSS_INS5_IJNSA_ILi8EEENSA_ILi32EEEEEENS5_IJS17_SC_EEEEEEEvNS4_8identityENS4_28SM100_TMA_2SM_LOAD_MULTICASTES1B_vS1C_EENS_8epilogue10collective18CollectiveEpilogueINS1F_23Sm100TmaWarpSpecializedILi3ELi2ELi16ELb1ELb0EEEJNS5_IJSG_SG_SG_EEENS5_IJNSS_ISG_SC_EENSS_INS5_IJNSA_ILi16EEENSA_ILi2EEEEEENS5_IJSC_S17_EEEEEEEESI_SJ_SI_SJ_NS1F_6fusion15FusionCallbacksIS1J_NS1S_17LinearCombinationISI_fSI_fLNS_15FloatRoundStyleE2EEES1K_S1R_JEEENS4_5SM1004TMEM4LOAD26SM100_TMEM_LOAD_32dp32b16xENS4_13SM90_TMA_LOADENS11_INS12_ILi2ELi4ELi3EEES15_NSS_INS5_IJS16_S1M_EEENS5_IJS1M_SC_EEEEEEENS4_39AutoVectorizingCopyWithAssumedAlignmentILi128EEENS4_14SM90_TMA_STOREES27_S29_S29_EEEvvEEEEvNT_6ParamsE:
        .type           _ZN7cutlass13device_kernelINS_4gemm6kernel13GemmUniversalIN4cute5tupleIJiiiiEEENS1_10collective13CollectiveMmaINS1_35MainloopSm100TmaUmmaWarpSpecializedILi8ELi2ELi4ENS5_IJNS4_1CILi4EEENSA_ILi1EEESC_EEEEENS5_IJNSA_ILi128EEENSA_ILi64EEESG_EEENS_10tfloat32_tENS5_IJlSC_lEEESI_SJ_NS4_8TiledMMAINS4_8MMA_AtomIJNS4_23SM100_MMA_TF32_2x1SM_SSISI_SI_fLi128ELi64ELNS4_4UMMA5MajorE0ELSO_0ELNSN_7ScaleInE0ELSP_0EEEEEENS4_6LayoutINS5_IJSC_SC_SC_EEENS5_IJNSA_ILi0EEESU_SU_EEEEENS5_IJNS4_10UnderscoreESX_SX_EEEEENS4_18SM100_TMA_2SM_LOADENS4_14ComposedLayoutINS4_7SwizzleILi3ELi4ELi3EEENS4_18smem_ptr_flag_bitsILi32EEENSS_INS5_IJNSA_ILi8EEENSA_ILi32EEEEEENS5_IJS17_SC_EEEEEEEvNS4_8identityENS4_28SM100_TMA_2SM_LOAD_MULTICASTES1B_vS1C_EENS_8epilogue10collective18CollectiveEpilogueINS1F_23Sm100TmaWarpSpecializedILi3ELi2ELi16ELb1ELb0EEEJNS5_IJSG_SG_SG_EEENS5_IJNSS_ISG_SC_EENSS_INS5_IJNSA_ILi16EEENSA_ILi2EEEEEENS5_IJSC_S17_EEEEEEEESI_SJ_SI_SJ_NS1F_6fusion15FusionCallbacksIS1J_NS1S_17LinearCombinationISI_fSI_fLNS_15FloatRoundStyleE2EEES1K_S1R_JEEENS4_5SM1004TMEM4LOAD26SM100_TMEM_LOAD_32dp32b16xENS4_13SM90_TMA_LOADENS11_INS12_ILi2ELi4ELi3EEES15_NSS_INS5_IJS16_S1M_EEENS5_IJS1M_SC_EEEEEEENS4_39AutoVectorizingCopyWithAssumedAlignmentILi128EEENS4_14SM90_TMA_STOREES27_S29_S29_EEEvvEEEEvNT_6ParamsE,@function
        .size           _ZN7cutlass13device_kernelINS_4gemm6kernel13GemmUniversalIN4cute5tupleIJiiiiEEENS1_10collective13CollectiveMmaINS1_35MainloopSm100TmaUmmaWarpSpecializedILi8ELi2ELi4ENS5_IJNS4_1CILi4EEENSA_ILi1EEESC_EEEEENS5_IJNSA_ILi128EEENSA_ILi64EEESG_EEENS_10tfloat32_tENS5_IJlSC_lEEESI_SJ_NS4_8TiledMMAINS4_8MMA_AtomIJNS4_23SM100_MMA_TF32_2x1SM_SSISI_SI_fLi128ELi64ELNS4_4UMMA5MajorE0ELSO_0ELNSN_7ScaleInE0ELSP_0EEEEEENS4_6LayoutINS5_IJSC_SC_SC_EEENS5_IJNSA_ILi0EEESU_SU_EEEEENS5_IJNS4_10UnderscoreESX_SX_EEEEENS4_18SM100_TMA_2SM_LOADENS4_14ComposedLayoutINS4_7SwizzleILi3ELi4ELi3EEENS4_18smem_ptr_flag_bitsILi32EEENSS_INS5_IJNSA_ILi8EEENSA_ILi32EEEEEENS5_IJS17_SC_EEEEEEEvNS4_8identityENS4_28SM100_TMA_2SM_LOAD_MULTICASTES1B_vS1C_EENS_8epilogue10collective18CollectiveEpilogueINS1F_23Sm100TmaWarpSpecializedILi3ELi2ELi16ELb1ELb0EEEJNS5_IJSG_SG_SG_EEENS5_IJNSS_ISG_SC_EENSS_INS5_IJNSA_ILi16EEENSA_ILi2EEEEEENS5_IJSC_S17_EEEEEEEESI_SJ_SI_SJ_NS1F_6fusion15FusionCallbacksIS1J_NS1S_17LinearCombinationISI_fSI_fLNS_15FloatRoundStyleE2EEES1K_S1R_JEEENS4_5SM1004TMEM4LOAD26SM100_TMEM_LOAD_32dp32b16xENS4_13SM90_TMA_LOADENS11_INS12_ILi2ELi4ELi3EEES15_NSS_INS5_IJS16_S1M_EEENS5_IJS1M_SC_EEEEEEENS4_39AutoVectorizingCopyWithAssumedAlignmentILi128EEENS4_14SM90_TMA_STOREES27_S29_S29_EEEvvEEEEvNT_6ParamsE,(.L_x_189 - _ZN7cutlass13device_kernelINS_4gemm6kernel13GemmUniversalIN4cute5tupleIJiiiiEEENS1_10collective13CollectiveMmaINS1_35MainloopSm100TmaUmmaWarpSpecializedILi8ELi2ELi4ENS5_IJNS4_1CILi4EEENSA_ILi1EEESC_EEEEENS5_IJNSA_ILi128EEENSA_ILi64EEESG_EEENS_10tfloat32_tENS5_IJlSC_lEEESI_SJ_NS4_8TiledMMAINS4_8MMA_AtomIJNS4_23SM100_MMA_TF32_2x1SM_SSISI_SI_fLi128ELi64ELNS4_4UMMA5MajorE0ELSO_0ELNSN_7ScaleInE0ELSP_0EEEEEENS4_6LayoutINS5_IJSC_SC_SC_EEENS5_IJNSA_ILi0EEESU_SU_EEEEENS5_IJNS4_10UnderscoreESX_SX_EEEEENS4_18SM100_TMA_2SM_LOADENS4_14ComposedLayoutINS4_7SwizzleILi3ELi4ELi3EEENS4_18smem_ptr_flag_bitsILi32EEENSS_INS5_IJNSA_ILi8EEENSA_ILi32EEEEEENS5_IJS17_SC_EEEEEEEvNS4_8identityENS4_28SM100_TMA_2SM_LOAD_MULTICASTES1B_vS1C_EENS_8epilogue10collective18CollectiveEpilogueINS1F_23Sm100TmaWarpSpecializedILi3ELi2ELi16ELb1ELb0EEEJNS5_IJSG_SG_SG_EEENS5_IJNSS_ISG_SC_EENSS_INS5_IJNSA_ILi16EEENSA_ILi2EEEEEENS5_IJSC_S17_EEEEEEEESI_SJ_SI_SJ_NS1F_6fusion15FusionCallbacksIS1J_NS1S_17LinearCombinationISI_fSI_fLNS_15FloatRoundStyleE2EEES1K_S1R_JEEENS4_5SM1004TMEM4LOAD26SM100_TMEM_LOAD_32dp32b16xENS4_13SM90_TMA_LOADENS11_INS12_ILi2ELi4ELi3EEES15_NSS_INS5_IJS16_S1M_EEENS5_IJS1M_SC_EEEEEEENS4_39AutoVectorizingCopyWithAssumedAlignmentILi128EEENS4_14SM90_TMA_STOREES27_S29_S29_EEEvvEEEEvNT_6ParamsE)
        .other          _ZN7cutlass13device_kernelINS_4gemm6kernel13GemmUniversalIN4cute5tupleIJiiiiEEENS1_10collective13CollectiveMmaINS1_35MainloopSm100TmaUmmaWarpSpecializedILi8ELi2ELi4ENS5_IJNS4_1CILi4EEENSA_ILi1EEESC_EEEEENS5_IJNSA_ILi128EEENSA_ILi64EEESG_EEENS_10tfloat32_tENS5_IJlSC_lEEESI_SJ_NS4_8TiledMMAINS4_8MMA_AtomIJNS4_23SM100_MMA_TF32_2x1SM_SSISI_SI_fLi128ELi64ELNS4_4UMMA5MajorE0ELSO_0ELNSN_7ScaleInE0ELSP_0EEEEEENS4_6LayoutINS5_IJSC_SC_SC_EEENS5_IJNSA_ILi0EEESU_SU_EEEEENS5_IJNS4_10UnderscoreESX_SX_EEEEENS4_18SM100_TMA_2SM_LOADENS4_14ComposedLayoutINS4_7SwizzleILi3ELi4ELi3EEENS4_18smem_ptr_flag_bitsILi32EEENSS_INS5_IJNSA_ILi8EEENSA_ILi32EEEEEENS5_IJS17_SC_EEEEEEEvNS4_8identityENS4_28SM100_TMA_2SM_LOAD_MULTICASTES1B_vS1C_EENS_8epilogue10collective18CollectiveEpilogueINS1F_23Sm100TmaWarpSpecializedILi3ELi2ELi16ELb1ELb0EEEJNS5_IJSG_SG_SG_EEENS5_IJNSS_ISG_SC_EENSS_INS5_IJNSA_ILi16EEENSA_ILi2EEEEEENS5_IJSC_S17_EEEEEEEESI_SJ_SI_SJ_NS1F_6fusion15FusionCallbacksIS1J_NS1S_17LinearCombinationISI_fSI_fLNS_15FloatRoundStyleE2EEES1K_S1R_JEEENS4_5SM1004TMEM4LOAD26SM100_TMEM_LOAD_32dp32b16xENS4_13SM90_TMA_LOADENS11_INS12_ILi2ELi4ELi3EEES15_NSS_INS5_IJS16_S1M_EEENS5_IJS1M_SC_EEEEEEENS4_39AutoVectorizingCopyWithAssumedAlignmentILi128EEENS4_14SM90_TMA_STOREES27_S29_S29_EEEvvEEEEvNT_6ParamsE,@"STO_CUDA_ENTRY STV_DEFAULT"
_ZN7cutlass13device_kernelINS_4gemm6kernel13GemmUniversalIN4cute5tupleIJiiiiEEENS1_10collective13CollectiveMmaINS1_35MainloopSm100TmaUmmaWarpSpecializedILi8ELi2ELi4ENS5_IJNS4_1CILi4EEENSA_ILi1EEESC_EEEEENS5_IJNSA_ILi128EEENSA_ILi64EEESG_EEENS_10tfloat32_tENS5_IJlSC_lEEESI_SJ_NS4_8TiledMMAINS4_8MMA_AtomIJNS4_23SM100_MMA_TF32_2x1SM_SSISI_SI_fLi128ELi64ELNS4_4UMMA5MajorE0ELSO_0ELNSN_7ScaleInE0ELSP_0EEEEEENS4_6LayoutINS5_IJSC_SC_SC_EEENS5_IJNSA_ILi0EEESU_SU_EEEEENS5_IJNS4_10UnderscoreESX_SX_EEEEENS4_18SM100_TMA_2SM_LOADENS4_14ComposedLayoutINS4_7SwizzleILi3ELi4ELi3EEENS4_18smem_ptr_flag_bitsILi32EEENSS_INS5_IJNSA_ILi8EEENSA_ILi32EEEEEENS5_IJS17_SC_EEEEEEEvNS4_8identityENS4_28SM100_TMA_2SM_LOAD_MULTICASTES1B_vS1C_EENS_8epilogue10collective18CollectiveEpilogueINS1F_23Sm100TmaWarpSpecializedILi3ELi2ELi16ELb1ELb0EEEJNS5_IJSG_SG_SG_EEENS5_IJNSS_ISG_SC_EENSS_INS5_IJNSA_ILi16EEENSA_ILi2EEEEEENS5_IJSC_S17_EEEEEEEESI_SJ_SI_SJ_NS1F_6fusion15FusionCallbacksIS1J_NS1S_17LinearCombinationISI_fSI_fLNS_15FloatRoundStyleE2EEES1K_S1R_JEEENS4_5SM1004TMEM4LOAD26SM100_TMEM_LOAD_32dp32b16xENS4_13SM90_TMA_LOADENS11_INS12_ILi2ELi4ELi3EEES15_NSS_INS5_IJS16_S1M_EEENS5_IJS1M_SC_EEEEEEENS4_39AutoVectorizingCopyWithAssumedAlignmentILi128EEENS4_14SM90_TMA_STOREES27_S29_S29_EEEvvEEEEvNT_6ParamsE:
[----:B------:R-:W1:Y:S01]  /*0000*/  LDC R1, c[0x0][0x37c] ;  /* 0x0000df00ff017b82 */ /* 0x000e620000000800 */
[----:B------:R-:W2:Y:S01]  /*0010*/  S2R R63, SR_TID.X ;  /* 0x00000000003f7919 */ /* 0x000ea20000002100 */
[----:B------:R-:W3:Y:S06]  /*0020*/  LDCU.64 UR8, c[0x0][0x890] ;  /* 0x00011200ff0877ac */ /* 0x000eec0008000a00 */
[----:B------:R-:W4:Y:S01]  /*0030*/  S2UR UR53, SR_CgaCtaId ;  /* 0x00000000003579c3 */ /* 0x000f220000008800 */
[----:B------:R-:W-:Y:S02]  /*0040*/  PRMT R56, RZ, 0x7610, R56 ;  /* 0x00007610ff387816 */ /* 0x000fe40000000038 */
[----:B------:R-:W-:Y:S01]  /*0050*/  ELECT P1, URZ, PT ;  /* 0x0000000000ff782f */ /* 0x000fe20003820000 */
[----:B---3--:R-:W-:-:S04]  /*0060*/  UISETP.NE.U32.AND UP0, UPT, UR8, URZ, UPT ;  /* 0x000000ff0800728c */ /* 0x008fc8000bf05070 */
[----:B------:R-:W-:Y:S02]  /*0070*/  UISETP.NE.AND.EX UP0, UPT, UR9, URZ, UPT, UP0 ;  /* 0x000000ff0900728c */ /* 0x000fe4000bf05300 */
[----:B----4-:R-:W-:Y:S02]  /*0080*/  ULOP3.LUT UR68, UR53, 0x1, URZ, 0xc0, !UPT ;  /* 0x0000000135447892 */ /* 0x010fe4000f8ec0ff */
[----:B------:R-:W-:Y:S01]  /*0090*/  ULOP3.LUT UR69, UR53, 0x1, URZ, 0x3c, !UPT ;  /* 0x0000000135457892 */ /* 0x000fe2000f8e3cff */
[----:B--2---:R-:W-:-:S05]  /*00a0*/  SHF.R.U32.HI R57, RZ, 0x5, R63 ;  /* 0x00000005ff397819 */ /* 0x004fca000001163f */
[----:B------:R-:W2:Y:S02]  /*00b0*/  SHFL.IDX PT, R0, R57, RZ, 0x1f ;  /* 0x00001fff39007589 */ /* 0x000ea400000e0000 */
[----:B--2---:R-:W-:Y:S01]  /*00c0*/  R2UR UR20, R0 ;  /* 0x00000000001472ca */ /* 0x004fe200000e0000 */
[----:B-1----:R-:W-:-:S14]  /*00d0*/  BRA.U UP0, `(.L_x_0) ;  /* 0x0000000100307547 */ /* 0x002fdc000b800000 */
[----:B------:R-:W1:Y:S02]  /*00e0*/  LDCU.64 UR4, c[0x0][0x888] ;  /* 0x00011100ff0477ac */ /* 0x000e640008000a00 */
[----:B-1----:R-:W-:-:S04]  /*00f0*/  UISETP.NE.U32.AND UP0, UPT, UR4, URZ, UPT ;  /* 0x000000ff0400728c */ /* 0x002fc8000bf05070 */
[----:B------:R-:W-:-:S09]  /*0100*/  UISETP.NE.AND.EX UP0, UPT, UR5, URZ, UPT, UP0 ;  /* 0x000000ff0500728c */ /* 0x000fd2000bf05300 */
[----:B------:R-:W-:Y:S05]  /*0110*/  BRA.U !UP0, `(.L_x_1) ;  /* 0x0000000108147547 */ /* 0x000fea000b800000 */
[----:B------:R-:W1:Y:S01]  /*0120*/  LDC.64 R2, c[0x0][0x888] ;  /* 0x00022200ff027b82 */ /* 0x000e620000000a00 */
[----:B------:R-:W1:Y:S02]  /*0130*/  LDCU.64 UR4, c[0x0][0x358] ;  /* 0x00006b00ff0477ac */ /* 0x000e640008000a00 */
[----:B-1----:R1:W5:Y:S01]  /*0140*/  LDG.E R27, desc[UR4][R2.64] ;  /* 0x00000004021b7981 */ /* 0x002362000c1e1900 */
[----:B------:R-:W-:Y:S01]  /*0150*/  HFMA2 R56, -RZ, RZ, 0, 5.9604644775390625e-08 ;  /* 0x00000001ff387431 */ /* 0x000fe200000001ff */
[----:B------:R-:W-:Y:S05]  /*0160*/  BRA `(.L_x_0) ;  /* 0x00000000000c7947 */ /* 0x000fea0003800000 */
.L_x_1:
[----:B------:R-:W1:Y:S01]  /*0170*/  LDCU UR4, c[0x0][0x880] ;  /* 0x00011000ff0477ac */ /* 0x000e620008000800 */
[----:B------:R-:W-:Y:S01]  /*0180*/  HFMA2 R56, -RZ, RZ, 0, 5.9604644775390625e-08 ;  /* 0x00000001ff387431 */ /* 0x000fe200000001ff */
[----:B-1----:R-:W-:-:S07]  /*0190*/  MOV R27, UR4 ;  /* 0x00000004001b7c02 */ /* 0x002fce0008000f00 */
.L_x_0:
[----:B------:R-:W2:Y:S02]  /*01a0*/  LDCU.64 UR4, c[0x0][0x8b0] ;  /* 0x00011600ff0477ac */ /* 0x000ea40008000a00 */
[----:B--2---:R-:W-:-:S04]  /*01b0*/  UISETP.NE.U32.AND UP0, UPT, UR4, URZ, UPT ;  /* 0x000000ff0400728c */ /* 0x004fc8000bf05070 */
[----:B------:R-:W-:-:S09]  /*01c0*/  UISETP.NE.AND.EX UP0, UPT, UR5, URZ, UPT, UP0 ;  /* 0x000000ff0500728c */ /* 0x000fd2000bf05300 */
[----:B------:R-:W-:Y:S05]  /*01d0*/  BRA.U UP0, `(.L_x_2) ;  /* 0x0000000100287547 */ /* 0x000fea000b800000 */
[----:B------:R-:W2:Y:S02]  /*01e0*/  LDCU.64 UR4, c[0x0][0x8a8] ;  /* 0x00011500ff0477ac */ /* 0x000ea40008000a00 */
[----:B--2---:R-:W-:-:S04]  /*01f0*/  UISETP.NE.U32.AND UP0, UPT, UR4, URZ, UPT ;  /* 0x000000ff0400728c */ /* 0x004fc8000bf05070 */
[----:B------:R-:W-:-:S09]  /*0200*/  UISETP.NE.AND.EX UP0, UPT, UR5, URZ, UPT, UP0 ;  /* 0x000000ff0500728c */ /* 0x000fd2000bf05300 */
[----:B------:R-:W-:Y:S05]  /*0210*/  BRA.U !UP0, `(.L_x_3) ;  /* 0x0000000108107547 */ /* 0x000fea000b800000 */
[----:B------:R-:W2:Y:S01]  /*0220*/  LDC.64 R24, c[0x0][0x8a8] ;  /* 0x00022a00ff187b82 */ /* 0x000ea20000000a00 */
[----:B------:R-:W2:Y:S02]  /*0230*/  LDCU.64 UR4, c[0x0][0x358] ;  /* 0x00006b00ff0477ac */ /* 0x000ea40008000a00 */
[----:B--2---:R2:W5:Y:S01]  /*0240*/  LDG.E R24, desc[UR4][R24.64] ;  /* 0x0000000418187981 */ /* 0x004562000c1e1900 */
[----:B------:R-:W-:Y:S05]  /*0250*/  BRA `(.L_x_2) ;  /* 0x0000000000087947 */ /* 0x000fea0003800000 */
.L_x_3:
[----:B------:R-:W2:Y:S02]  /*0260*/  LDCU UR4, c[0x0][0x8a0] ;  /* 0x00011400ff0477ac */ /* 0x000ea40008000800 */
[----:B--2---:R-:W-:Y:S02]  /*0270*/  MOV R24, UR4 ;  /* 0x0000000400187c02 */ /* 0x004fe40008000f00 */
.L_x_2:
[----:B------:R-:W-:Y:S01]  /*0280*/  IMAD.U32 R0, RZ, RZ, UR20 ;  /* 0x00000014ff007e24 */ /* 0x000fe2000f8e00ff */
[----:B------:R-:W-:Y:S04]  /*0290*/  BSSY.RECONVERGENT B0, `(.L_x_4) ;  /* 0x000000c000007945 */ /* 0x000fe80003800200 */
[C---:B------:R-:W-:Y:S02]  /*02a0*/  ISETP.NE.OR P2, PT, R0.reuse, 0x1, !P1 ;  /* 0x000000010000780c */ /* 0x040fe40004f45670 */
[----:B------:R-:W-:-:S11]  /*02b0*/  ISETP.NE.OR P0, PT, R0, 0x3, !P1 ;  /* 0x000000030000780c */ /* 0x000fd60004f05670 */
[----:B------:R-:W-:Y:S05]  /*02c0*/  @P2 BRA `(.L_x_5) ;  /* 0x0000000000202947 */ /* 0x000fea0003800000 */
[----:B------:R-:W3:Y:S02]  /*02d0*/  LDCU.64 UR4, c[0x0][0x348] ;  /* 0x00006900ff0477ac */ /* 0x000ee40008000a00 */
[----:B---3--:R-:W-:Y:S02]  /*02e0*/  UIADD3 UR6, UP1, UPT, UR4, 0x80, URZ ;  /* 0x0000008004067890 */ /* 0x008fe4000ff3e0ff */
[----:B------:R-:W-:Y:S02]  /*02f0*/  UIADD3 UR4, UP0, UPT, UR4, 0x180, URZ ;  /* 0x0000018004047890 */ /* 0x000fe4000ff1e0ff */
[----:B------:R-:W-:Y:S02]  /*0300*/  UIADD3.X UR7, UPT, UPT, URZ, UR5, URZ, UP1, !UPT ;  /* 0x00000005ff077290 */ /* 0x000fe40008ffe4ff */
[----:B------:R-:W-:-:S07]  /*0310*/  UIADD3.X UR5, UPT, UPT, URZ, UR5, URZ, UP0, !UPT ;  /* 0x00000005ff057290 */ /* 0x000fce00087fe4ff */
[----:B------:R3:W-:Y:S02]  /*0320*/  UTMACCTL.PF [UR6] ;  /* 0x00000000060079b9 */ /* 0x0007e40008040000 */
[----:B------:R3:W-:Y:S02]  /*0330*/  UTMACCTL.PF [UR4] ;  /* 0x00000000040079b9 */ /* 0x0007e40008040000 */
[----:B---3--:R-:W-:Y:S01]  /*0340*/  NOP ;  /* 0x0000000000007918 */ /* 0x008fe20000000000 */
.L_x_5:
[----:B------:R-:W-:Y:S05]  /*0350*/  BSYNC.RECONVERGENT B0 ;  /* 0x0000000000007941 */ /* 0x000fea0003800200 */
.L_x_4:
[----:B------:R-:W-:Y:S04]  /*0360*/  BSSY.RECONVERGENT B0, `(.L_x_6) ;  /* 0x000000a000007945 */ /* 0x000fe80003800200 */
        /* <DEDUP_REMOVED lines=9> */
.L_x_7:
[----:B------:R-:W-:Y:S05]  /*0400*/  BSYNC.RECONVERGENT B0 ;  /* 0x0000000000007941 */ /* 0x000fea0003800200 */
.L_x_6:
[----:B------:R-:W3:Y:S01]  /*0410*/  LDCU.64 UR4, c[0x0][0x888] ;  /* 0x00011100ff0477ac */ /* 0x000ee20008000a00 */
[----:B------:R-:W-:Y:S02]  /*0420*/  UISETP.EQ.U32.AND UP2, UPT, UR8, URZ, UPT ;  /* 0x000000ff0800728c */ /* 0x000fe4000bf42070 */
[----:B------:R-:W-:Y:S02]  /*0430*/  UPLOP3.LUT UP4, UPT, UPT, UPT, UPT, 0x80, 0x8 ;  /* 0x000000000008789c */ /* 0x000fe40003f8f070 */
[----:B---3--:R-:W-:-:S04]  /*0440*/  UISETP.NE.U32.AND UP0, UPT, UR4, URZ, UPT ;  /* 0x000000ff0400728c */ /* 0x008fc8000bf05070 */
[----:B------:R-:W-:-:S04]  /*0450*/  UISETP.NE.AND.EX UP1, UPT, UR5, URZ, UPT, UP0 ;  /* 0x000000ff0500728c */ /* 0x000fc8000bf25300 */
[----:B------:R-:W-:-:S04]  /*0460*/  UISETP.EQ.OR.EX UP3, UPT, UR9, URZ, !UP1, UP2 ;  /* 0x000000ff0900728c */ /* 0x000fc8000cf62720 */
[----:B------:R-:W-:-:S06]  /*0470*/  UP2UR UR4, UPR, URZ, 0x8 ;  /* 0x00000008ff047883 */ /* 0x000fcc0008000000 */
[----:B------:R-:W-:Y:S01]  /*0480*/  MOV R60, UR4 ;  /* 0x00000004003c7c02 */ /* 0x000fe20008000f00 */
[----:B------:R-:W-:Y:S06]  /*0490*/  BRA.U !UP3, `(.L_x_8) ;  /* 0x000000010b207547 */ /* 0x000fec000b800000 */
[----:B------:R-:W-:Y:S01]  /*04a0*/  UISETP.NE.U32.AND UP2, UPT, UR8, URZ, UPT ;  /* 0x000000ff0800728c */ /* 0x000fe2000bf45070 */
[----:B-----5:R-:W-:Y:S01]  /*04b0*/  FSETP.NEU.AND P0, PT, R27, RZ, PT ;  /* 0x000000ff1b00720b */ /* 0x020fe20003f0d000 */
[----:B------:R-:W-:Y:S02]  /*04c0*/  USEL UR4, URZ, 0xffffffff, UP1 ;  /* 0xffffffffff047887 */ /* 0x000fe40008800000 */
[----:B------:R-:W-:-:S10]  /*04d0*/  UISETP.NE.AND.EX UP2, UPT, UR9, URZ, UPT, UP2 ;  /* 0x000000ff0900728c */ /* 0x000fd4000bf45320 */
[----:B------:R-:W-:Y:S01]  /*04e0*/  VOTEU.ANY UP0, P0 ;  /* 0x0000000000ff7886 */ /* 0x000fe20000000100 */
[----:B------:R-:W-:-:S04]  /*04f0*/  @!UP2 USEL UR4, URZ, 0xffffffff, UP0 ;  /* 0xffffffffff04a887 */ /* 0x000fc80008000000 */
[----:B------:R-:W-:-:S04]  /*0500*/  ULOP3.LUT UR4, UR4, 0x1, URZ, 0xc0, !UPT ;  /* 0x0000000104047892 */ /* 0x000fc8000f8ec0ff */
[----:B------:R-:W-:-:S11]  /*0510*/  UISETP.NE.U32.AND UP4, UPT, UR4, 0x1, UPT ;  /* 0x000000010400788c */ /* 0x000fd6000bf85070 */
.L_x_8:
[----:B------:R-:W3:Y:S01]  /*0520*/  SHFL.IDX PT, R0, R57, RZ, 0x1f ;  /* 0x00001fff39007589 */ /* 0x000ee200000e0000 */
[----:B------:R-:W-:-:S04]  /*0530*/  UISETP.NE.AND UP0, UPT, UR20, 0x2, UPT ;  /* 0x000000021400788c */ /* 0x000fc8000bf05270 */
[----:B------:R-:W-:Y:S02]  /*0540*/  UISETP.EQ.AND UP2, UPT, UR68, URZ, !UP0 ;  /* 0x000000ff4400728c */ /* 0x000fe4000c742270 */
[----:B------:R-:W-:-:S04]  /*0550*/  USEL UR44, URZ, 0x1, UP0 ;  /* 0x00000001ff2c7887 */ /* 0x000fc80008000000 */
[----:B------:R-:W-:Y:S02]  /*0560*/  PLOP3.LUT P3, PT, P1, PT, UP2, 0x80, 0x8 ;  /* 0x000000000008781c */ /* 0x000fe40000f6f028 */
[----:B---3--:R-:W-:-:S13]  /*0570*/  ISETP.NE.AND P0, PT, R0, RZ, PT ;  /* 0x000000ff0000720c */ /* 0x008fda0003f05270 */
[----:B------:R-:W-:Y:S05]  /*0580*/  @P0 BRA `(.L_x_9) ;  /* 0x0000000000740947 */ /* 0x000fea0003800000 */
[----:B------:R-:W-:Y:S01]  /*0590*/  UMOV UR4, 0x400 ;  /* 0x0000040000047882 */ /* 0x000fe20000000000 */
[----:B------:R-:W-:Y:S01]  /*05a0*/  UMOV UR8, 0x1 ;  /* 0x0000000100087882 */ /* 0x000fe20000000000 */
[----:B------:R-:W-:Y:S01]  /*05b0*/  UMOV UR6, 0x2 ;  /* 0x0000000200067882 */ /* 0x000fe20000000000 */
[----:B------:R-:W-:Y:S02]  /*05c0*/  ULEA UR4, UR53, UR4, 0x18 ;  /* 0x0000000435047291 */ /* 0x000fe4000f8ec0ff */
[----:B------:R-:W-:-:S04]  /*05d0*/  UIADD3 UR8, UPT, UPT, -UR8, 0x100000, URZ ;  /* 0x0010000008087890 */ /* 0x000fc8000fffe1ff */
[----:B------:R-:W-:Y:S02]  /*05e0*/  USHF.L.U32 UR9, UR8, 0xb, URZ ;  /* 0x0000000b08097899 */ /* 0x000fe400080006ff */
[----:B------:R-:W-:Y:S02]  /*05f0*/  USHF.L.U32 UR8, UR8, 0x1, URZ ;  /* 0x0000000108087899 */ /* 0x000fe400080006ff */
[----:B------:R-:W-:-:S04]  /*0600*/  UIADD3 UR6, UPT, UPT, -UR6, 0x100000, URZ ;  /* 0x0010000006067890 */ /* 0x000fc8000fffe1ff */
[----:B------:R-:W-:Y:S02]  /*0610*/  USHF.L.U32 UR7, UR6, 0xb, URZ ;  /* 0x0000000b06077899 */ /* 0x000fe400080006ff */
[----:B------:R-:W-:Y:S01]  /*0620*/  USHF.L.U32 UR6, UR6, 0x1, URZ ;  /* 0x0000000106067899 */ /* 0x000fe200080006ff */
[----:B------:R-:W-:Y:S01]  /*0630*/  ELECT P0, URZ, PT ;  /* 0x0000000000ff782f */ /* 0x000fe20003800000 */
[----:B------:R-:W3:Y:S02]  /*0640*/  FENCE.VIEW.ASYNC.S ;  /* 0x00000000000073c6 */ /* 0x000ee40000000000 */
[----:B---3--:R3:W4:Y:S08]  /*0650*/  SYNCS.EXCH.64 URZ, [UR4], UR8 ;  /* 0x0000000804ff75b2 */ /* 0x0087300008000100 */
[----:B------:R3:W1:Y:S01]  /*0660*/  SYNCS.EXCH.64 URZ, [UR4+0x40], UR6 ;  /* 0x0000400604ff75b2 */ /* 0x0006620008000100 */
        /* <DEDUP_REMOVED lines=13> */
[----:B------:R3:W1:Y:S02]  /*0740*/  SYNCS.EXCH.64 URZ, [UR4+0x78], UR6 ;  /* 0x0000780604ff75b2 */ /* 0x0006640008000100 */
[----:B---3--:R-:W-:Y:S01]  /*0750*/  NOP ;  /* 0x0000000000007918 */ /* 0x008fe20000000000 */
.L_x_9:
[----:B------:R-:W3:Y:S01]  /*0760*/  SHFL.IDX PT, R0, R57, RZ, 0x1f ;  /* 0x00001fff39007589 */ /* 0x000ee200000e0000 */
[----:B------:R-:W-:Y:S01]  /*0770*/  NOP ;  /* 0x0000000000007918 */ /* 0x000fe20000000000 */
[----:B---3--:R-:W-:-:S13]  /*0780*/  ISETP.NE.AND P0, PT, R0, 0x1, PT ;  /* 0x000000010000780c */ /* 0x008fda0003f05270 */
        /* <DEDUP_REMOVED lines=13> */
[----:B---3--:R3:W1:Y:S08]  /*0860*/  SYNCS.EXCH.64 URZ, [UR4+0x80], UR8 ;  /* 0x0000800804ff75b2 */ /* 0x0086700008000100 */
[----:B------:R3:W1:Y:S01]  /*0870*/  SYNCS.EXCH.64 URZ, [UR4+0x98], UR6 ;  /* 0x0000980604ff75b2 */ /* 0x0006620008000100 */
[----:B------:R3:W1:Y:S01]  /*0880*/  SYNCS.EXCH.64 URZ, [UR4+0x88], UR8 ;  /* 0x0000880804ff75b2 */ /* 0x0006620008000100 */
[----:B------:R3:W1:Y:S01]  /*0890*/  SYNCS.EXCH.64 URZ, [UR4+0xa0], UR6 ;  /* 0x0000a00604ff75b2 */ /* 0x0006620008000100 */
[----:B------:R3:W1:Y:S01]  /*08a0*/  SYNCS.EXCH.64 URZ, [UR4+0x90], UR8 ;  /* 0x0000900804ff75b2 */ /* 0x0006620008000100 */
[----:B------:R3:W1:Y:S01]  /*08b0*/  SYNCS.EXCH.64 URZ, [UR4+0xa8], UR6 ;  /* 0x0000a80604ff75b2 */ /* 0x0006620008000100 */
[----:B------:R-:W-:Y:S01]  /*08c0*/  NOP ;  /* 0x0000000000007918 */ /* 0x000fe20000000000 */
.L_x_10:
[----:B------:R-:W2:Y:S01]  /*08d0*/  SHFL.IDX PT, R0, R57, RZ, 0x1f ;  /* 0x00001fff39007589 */ /* 0x000ea200000e0000 */
[----:B------:R-:W-:Y:S01]  /*08e0*/  NOP ;  /* 0x0000000000007918 */ /* 0x000fe20000000000 */
[----:B--2---:R-:W-:-:S13]  /*08f0*/  ISETP.NE.AND P0, PT, R0, 0x3, PT ;  /* 0x000000030000780c */ /* 0x004fda0003f05270 */
[----:B------:R-:W-:Y:S05]  /*0900*/  @P0 BRA `(.L_x_11) ;  /* 0x00000000002c0947 */ /* 0x000fea0003800000 */
[----:B---3--:R-:W-:Y:S01]  /*0910*/  UMOV UR6, 0x400 ;  /* 0x0000040000067882 */ /* 0x008fe20000000000 */
[----:B------:R-:W-:Y:S01]  /*0920*/  UMOV UR4, 0x20 ;  /* 0x0000002000047882 */ /* 0x000fe20000000000 */
[----:B------:R-:W-:Y:S02]  /*0930*/  ULEA UR6, UR53, UR6, 0x18 ;  /* 0x0000000635067291 */ /* 0x000fe4000f8ec0ff */
[----:B------:R-:W-:-:S04]  /*0940*/  UIADD3 UR4, UPT, UPT, -UR4, 0x100000, URZ ;  /* 0x0010000004047890 */ /* 0x000fc8000fffe1ff */
[----:B------:R-:W-:Y:S02]  /*0950*/  USHF.L.U32 UR5, UR4, 0xb, URZ ;  /* 0x0000000b04057899 */ /* 0x000fe400080006ff */
[----:B------:R-:W-:Y:S01]  /*0960*/  USHF.L.U32 UR4, UR4, 0x1, URZ ;  /* 0x0000000104047899 */ /* 0x000fe200080006ff */
[----:B------:R-:W-:Y:S01]  /*0970*/  ELECT P0, URZ, PT ;  /* 0x0000000000ff782f */ /* 0x000fe20003800000 */
[----:B------:R-:W2:Y:S10]  /*0980*/  FENCE.VIEW.ASYNC.S ;  /* 0x00000000000073c6 */ /* 0x000eb40000000000 */
[----:B--2---:R2:W3:Y:S01]  /*0990*/  SYNCS.EXCH.64 URZ, [UR6+0xb0], UR4 ;  /* 0x0000b00406ff75b2 */ /* 0x0044e20008000100 */
[----:B------:R2:W1:Y:S01]  /*09a0*/  SYNCS.EXCH.64 URZ, [UR6+0xb8], UR4 ;  /* 0x0000b80406ff75b2 */ /* 0x0004620008000100 */
[----:B------:R-:W-:Y:S01]  /*09b0*/  NOP ;  /* 0x0000000000007918 */ /* 0x000fe20000000000 */
.L_x_11:
[----:B------:R-:W4:Y:S01]  /*09c0*/  SHFL.IDX PT, R0, R57, RZ, 0x1f ;  /* 0x00001fff39007589 */ /* 0x000f2200000e0000 */
[----:B------:R-:W-:Y:S01]  /*09d0*/  NOP ;  /* 0x0000000000007918 */ /* 0x000fe20000000000 */
[----:B----4-:R-:W-:-:S13]  /*09e0*/  ISETP.NE.AND P0, PT, R0, 0x4, PT ;  /* 0x000000040000780c */ /* 0x010fda0003f05270 */
[----:B------:R-:W-:Y:S05]  /*09f0*/  @P0 BRA `(.L_x_12) ;  /* 0x0000000000480947 */ /* 0x000fea0003800000 */
[----:B--23--:R-:W-:Y:S01]  /*0a00*/  UMOV UR4, 0x3a0 ;  /* 0x000003a000047882 */ /* 0x00cfe20000000000 */
[----:B------:R-:W-:Y:S01]  /*0a10*/  UMOV UR6, 0x400 ;  /* 0x0000040000067882 */ /* 0x000fe20000000000 */
[----:B------:R-:W-:Y:S01]  /*0a20*/  USEL UR4, UR4, 0x320, UP4 ;  /* 0x0000032004047887 */ /* 0x000fe2000a000000 */
        /* <DEDUP_REMOVED lines=9> */
[----:B------:R-:W2:Y:S02]  /*0ac0*/  FENCE.VIEW.ASYNC.S ;  /* 0x00000000000073c6 */ /* 0x000ea40000000000 */
[----:B--2---:R4:W2:Y:S08]  /*0ad0*/  SYNCS.EXCH.64 URZ, [UR6+0xc0], UR8 ;  /* 0x0000c00806ff75b2 */ /* 0x0048b00008000100 */
[----:B------:R4:W3:Y:S01]  /*0ae0*/  SYNCS.EXCH.64 URZ, [UR6+0xd0], UR4 ;  /* 0x0000d00406ff75b2 */ /* 0x0008e20008000100 */
[----:B------:R4:W1:Y:S01]  /*0af0*/  SYNCS.EXCH.64 URZ, [UR6+0xc8], UR8 ;  /* 0x0000c80806ff75b2 */ /* 0x0008620008000100 */
[----:B------:R4:W1:Y:S02]  /*0b00*/  SYNCS.EXCH.64 URZ, [UR6+0xd8], UR4 ;  /* 0x0000d80406ff75b2 */ /* 0x0008640008000100 */
[----:B----4-:R-:W-:Y:S01]  /*0b10*/  NOP ;  /* 0x0000000000007918 */ /* 0x010fe20000000000 */
.L_x_12:
[----:B------:R-:W4:Y:S01]  /*0b20*/  SHFL.IDX PT, R0, R57, RZ, 0x1f ;  /* 0x00001fff39007589 */ /* 0x000f2200000e0000 */
[----:B------:R-:W-:Y:S01]  /*0b30*/  NOP ;  /* 0x0000000000007918 */ /* 0x000fe20000000000 */
[----:B----4-:R-:W-:-:S13]  /*0b40*/  ISETP.NE.AND P0, PT, R0, 0x5, PT ;  /* 0x000000050000780c */ /* 0x010fda0003f05270 */
[----:B------:R-:W-:Y:S05]  /*0b50*/  @P0 BRA `(.L_x_13) ;  /* 0x0000000000540947 */ /* 0x000fea0003800000 */
[----:B--23--:R-:W-:Y:S01]  /*0b60*/  UMOV UR4, 0x400 ;  /* 0x0000040000047882 */ /* 0x00cfe20000000000 */
        /* <DEDUP_REMOVED lines=14> */
[----:B------:R4:W1:Y:S01]  /*0c50*/  SYNCS.EXCH.64 URZ, [UR4+0x108], UR8 ;  /* 0x0001080804ff75b2 */ /* 0x0008620008000100 */
[----:B------:R4:W1:Y:S01]  /*0c60*/  SYNCS.EXCH.64 URZ, [UR4+0xf0], UR6 ;  /* 0x0000f00604ff75b2 */ /* 0x0008620008000100 */
[----:B------:R4:W1:Y:S01]  /*0c70*/  SYNCS.EXCH.64 URZ, [UR4+0x110], UR8 ;  /* 0x0001100804ff75b2 */ /* 0x0008620008000100 */
[----:B------:R4:W1:Y:S01]  /*0c80*/  SYNCS.EXCH.64 URZ, [UR4+0xf8], UR6 ;  /* 0x0000f80604ff75b2 */ /* 0x0008620008000100 */
[----:B------:R4:W1:Y:S02]  /*0c90*/  SYNCS.EXCH.64 URZ, [UR4+0x118], UR8 ;  /* 0x0001180804ff75b2 */ /* 0x0008640008000100 */
[----:B----4-:R-:W-:Y:S01]  /*0ca0*/  NOP ;  /* 0x0000000000007918 */ /* 0x010fe20000000000 */
.L_x_13:
[----:B------:R-:W4:Y:S01]  /*0cb0*/  SHFL.IDX PT, R0, R57, RZ, 0x1f ;  /* 0x00001fff39007589 */ /* 0x000f2200000e0000 */
[----:B------:R-:W-:Y:S01]  /*0cc0*/  ISETP.NE.OR P1, PT, RZ, UR20, !P1 ;  /* 0x00000014ff007c0c */ /* 0x000fe2000cf25670 */
[----:B------:R-:W-:Y:S01]  /*0cd0*/  NOP ;  /* 0x0000000000007918 */ /* 0x000fe20000000000 */
[----:B----4-:R-:W-:-:S13]  /*0ce0*/  ISETP.NE.AND P0, PT, R0, 0x3, PT ;  /* 0x000000030000780c */ /* 0x010fda0003f05270 */
[----:B------:R-:W-:Y:S05]  /*0cf0*/  @P0 BRA `(.L_x_14) ;  /* 0x0000000000340947 */ /* 0x000fea0003800000 */
[----:B--23--:R-:W-:Y:S01]  /*0d00*/  UMOV UR4, 0x400 ;  /* 0x0000040000047882 */ /* 0x00cfe20000000000 */
[----:B------:R-:W-:Y:S01]  /*0d10*/  UMOV UR6, 0x20 ;  /* 0x0000002000067882 */ /* 0x000fe20000000000 */
[----:B------:R-:W-:Y:S02]  /*0d20*/  ULEA UR4, UR53, UR4, 0x18 ;  /* 0x0000000435047291 */ /* 0x000fe4000f8ec0ff */
[----:B------:R-:W-:-:S04]  /*0d30*/  UIADD3 UR6, UPT, UPT, -UR6, 0x100000, URZ ;  /* 0x0010000006067890 */ /* 0x000fc8000fffe1ff */
[----:B------:R-:W-:Y:S02]  /*0d40*/  USHF.L.U32 UR7, UR6, 0xb, URZ ;  /* 0x0000000b06077899 */ /* 0x000fe400080006ff */
[----:B------:R-:W-:Y:S01]  /*0d50*/  USHF.L.U32 UR6, UR6, 0x1, URZ ;  /* 0x0000000106067899 */ /* 0x000fe200080006ff */
[----:B------:R-:W-:Y:S01]  /*0d60*/  ELECT P0, URZ, PT ;  /* 0x0000000000ff782f */ /* 0x000fe20003800000 */
[----:B------:R-:W2:Y:S10]  /*0d70*/  FENCE.VIEW.ASYNC.S ;  /* 0x00000000000073c6 */ /* 0x000eb40000000000 */
[----:B--2---:R4:W2:Y:S01]  /*0d80*/  SYNCS.EXCH.64 URZ, [UR4+0x120], UR6 ;  /* 0x0001200604ff75b2 */ /* 0x0048a20008000100 */
[----:B------:R4:W3:Y:S01]  /*0d90*/  SYNCS.EXCH.64 URZ, [UR4+0x130], UR6 ;  /* 0x0001300604ff75b2 */ /* 0x0008e20008000100 */
[----:B------:R4:W1:Y:S01]  /*0da0*/  SYNCS.EXCH.64 URZ, [UR4+0x128], UR6 ;  /* 0x0001280604ff75b2 */ /* 0x0008620008000100 */
[----:B------:R4:W1:Y:S02]  /*0db0*/  SYNCS.EXCH.64 URZ, [UR4+0x138], UR6 ;  /* 0x0001380604ff75b2 */ /* 0x0008640008000100 */
[----:B----4-:R-:W-:Y:S01]  /*0dc0*/  NOP ;  /* 0x0000000000007918 */ /* 0x010fe20000000000 */
.L_x_14:
[----:B------:R-:W-:Y:S01]  /*0dd0*/  VOTEU.ALL UP0, P1 ;  /* 0x0000000000ff7886 */ /* 0x000fe20000800000 */
[----:B--23--:R-:W-:Y:S01]  /*0de0*/  UMOV UR4, 0x20 ;  /* 0x0000002000047882 */ /* 0x00cfe20000000000 */
[----:B------:R-:W2:Y:S01]  /*0df0*/  LDCU UR7, c[0x0][0x36c] ;  /* 0x00006d80ff0777ac */ /* 0x000ea20008000800 */
[----:B------:R-:W-:Y:S01]  /*0e00*/  NOP ;  /* 0x0000000000007918 */ /* 0x000fe20000000000 */
[----:B-1----:R-:W-:Y:S01]  /*0e10*/  LOP3.LUT R3, R63, 0x1f, RZ, 0xc0, !PT ;  /* 0x0000001f3f037812 */ /* 0x002fe200078ec0ff */
[----:B------:R-:W-:Y:S01]  /*0e20*/  @!UP0 UMOV UR6, 0x400 ;  /* 0x0000040000068882 */ /* 0x000fe20000000000 */
[----:B------:R-:W-:-:S04]  /*0e30*/  @!UP0 UIADD3 UR4, UPT, UPT, -UR4, 0x100000, URZ ;  /* 0x0010000004048890 */ /* 0x000fc8000fffe1ff */
[----:B------:R-:W-:Y:S02]  /*0e40*/  @!UP0 USHF.L.U32 UR5, UR4, 0xb, URZ ;  /* 0x0000000b04058899 */ /* 0x000fe400080006ff */
[----:B------:R-:W-:Y:S02]  /*0e50*/  @!UP0 USHF.L.U32 UR4, UR4, 0x1, URZ ;  /* 0x0000000104048899 */ /* 0x000fe400080006ff */
[----:B------:R-:W-:Y:S01]  /*0e60*/  @!UP0 ULEA UR6, UR53, UR6, 0x18 ;  /* 0x0000000635068291 */ /* 0x000fe2000f8ec0ff */
[----:B------:R-:W-:Y:S01]  /*0e70*/  VOTEU.ALL UP0, P1 ;  /* 0x0000000000ff7886 */ /* 0x000fe20000800000 */
[----:B------:R-:W-:Y:S02]  /*0e80*/  UISETP.NE.AND UP5, UPT, UR20, URZ, UPT ;  /* 0x000000ff1400728c */ /* 0x000fe4000bfa5270 */
[----:B--2---:R-:W-:Y:S01]  /*0e90*/  UISETP.EQ.U32.AND UP6, UPT, UR7, 0x1, UPT ;  /* 0x000000010700788c */ /* 0x004fe2000bfc2070 */
[----:B------:R-:W1:Y:S07]  /*0ea0*/  FENCE.VIEW.ASYNC.S ;  /* 0x00000000000073c6 */ /* 0x000e6e0000000000 */
[----:B-1----:R1:W2:Y:S01]  /*0eb0*/  @!UP0 SYNCS.EXCH.64 URZ, [UR6+0x140], UR4 ;  /* 0x0001400406ff85b2 */ /* 0x0022a20008000100 */
[----:B------:R-:W-:Y:S05]  /*0ec0*/  BRA.U !UP6, `(.L_x_15) ;  /* 0x000000010e087547 */ /* 0x000fea000b800000 */
[----:B--2---:R-:W-:Y:S01]  /*0ed0*/  UCGABAR_ARV ;  /* 0x00000000000079c7 */ /* 0x004fe20008000000 */
[----:B------:R-:W-:Y:S05]  /*0ee0*/  BRA `(.L_x_16) ;  /* 0x0000000000047947 */ /* 0x000fea0003800000 */
.L_x_15:
[----:B--2---:R-:W-:Y:S01]  /*0ef0*/  NOP ;  /* 0x0000000000007918 */ /* 0x004fe20000000000 */
.L_x_16:
[----:B------:R-:W2:Y:S01]  /*0f00*/  S2UR UR22, SR_CTAID.X ;  /* 0x00000000001679c3 */ /* 0x000ea20000002500 */
[----:B------:R-:W-:-:S05]  /*0f10*/  CS2R.32 R59, SR_CgaSize ;  /* 0x00000000003b7805 */ /* 0x000fca0000008a00 */
[----:B------:R-:W-:-:S05]  /*0f20*/  IMAD R59, R59, -0xa0, RZ ;  /* 0xffffff603b3b7824 */ /* 0x000fca00078e02ff */
[----:B-1----:R-:W-:-:S14]  /*0f30*/  R2UR UR5, R59 ;  /* 0x000000003b0572ca */ /* 0x002fdc00000e0000 */
[----:B------:R-:W1:Y:S01]  /*0f40*/  LDCU UR5, c[0x0][UR5+0x2b0] ;  /* 0x00005600050577ac */ /* 0x000e620008000800 */
[----:B------:R-:W-:-:S05]  /*0f50*/  CS2R.32 R59, SR_CgaSize ;  /* 0x00000000003b7805 */ /* 0x000fca0000008a00 */
[----:B------:R-:W-:-:S05]  /*0f60*/  IMAD R59, R59, -0xa0, RZ ;  /* 0xffffff603b3b7824 */ /* 0x000fca00078e02ff */
[----:B------:R-:W-:-:S14]  /*0f70*/  R2UR UR4, R59 ;  /* 0x000000003b0472ca */ /* 0x000fdc00000e0000 */
[----:B------:R-:W3:Y:S01]  /*0f80*/  LDCU UR4, c[0x0][UR4+0x2b4] ;  /* 0x00005680040477ac */ /* 0x000ee20008000800 */
[----:B------:R-:W4:Y:S01]  /*0f90*/  S2UR UR26, SR_CTAID.Y ;  /* 0x00000000001a79c3 */ /* 0x000f220000002600 */
[----:B------:R-:W-:-:S05]  /*0fa0*/  CS2R.32 R59, SR_CgaSize ;  /* 0x00000000003b7805 */ /* 0x000fca0000008a00 */
[----:B------:R-:W-:-:S05]  /*0fb0*/  IMAD R59, R59, -0xa0, RZ ;  /* 0xffffff603b3b7824 */ /* 0x000fca00078e02ff */
[----:B------:R-:W-:-:S14]  /*0fc0*/  R2UR UR7, R59 ;  /* 0x000000003b0772ca */ /* 0x000fdc00000e0000 */
[----:B------:R-:W3:Y:S01]  /*0fd0*/  LDCU UR7, c[0x0][UR7+0x2a0] ;  /* 0x00005400070777ac */ /* 0x000ee20008000800 */
[----:B------:R-:W-:-:S05]  /*0fe0*/  CS2R.32 R59, SR_CgaSize ;  /* 0x00000000003b7805 */ /* 0x000fca0000008a00 */
[----:B------:R-:W-:-:S05]  /*0ff0*/  IMAD R59, R59, -0xa0, RZ ;  /* 0xffffff603b3b7824 */ /* 0x000fca00078e02ff */
[----:B------:R-:W-:-:S14]  /*1000*/  R2UR UR8, R59 ;  /* 0x000000003b0872ca */ /* 0x000fdc00000e0000 */
[----:B------:R-:W3:Y:S01]  /*1010*/  LDCU UR8, c[0x0][UR8+0x2a4] ;  /* 0x00005480080877ac */ /* 0x000ee20008000800 */
[----:B------:R-:W-:Y:S01]  /*1020*/  UISETP.GT.U32.AND UP0, UPT, UR68, 0xffff, UPT ;  /* 0x0000ffff4400788c */ /* 0x000fe2000bf04070 */
[----:B------:R-:W3:Y:S01]  /*1030*/  LDCU UR21, c[0x0][0xb24] ;  /* 0x00016480ff1577ac */ /* 0x000ee20008000800 */
[----:B------:R-:W3:Y:S01]  /*1040*/  LDCU UR42, c[0x0][0xb24] ;  /* 0x00016480ff2a77ac */ /* 0x000ee20008000800 */
[----:B--2---:R-:W-:Y:S01]  /*1050*/  I2FP.F32.U32 R2, UR22 ;  /* 0x0000001600027c45 */ /* 0x004fe20008201000 */
[----:B------:R-:W2:Y:S04]  /*1060*/  LDCU UR25, c[0x0][0xb30] ;  /* 0x00016600ff1977ac */ /* 0x000ea80008000800 */
[----:B-1----:R-:W-:Y:S01]  /*1070*/  FMUL R2, R2, UR5 ;  /* 0x0000000502027c20 */ /* 0x002fe20008400000 */
[----:B------:R-:W-:Y:S01]  /*1080*/  USEL UR5, UR68, 0xffff, !UP0 ;  /* 0x0000ffff44057887 */ /* 0x000fe2000c000000 */
[----:B----4-:R-:W-:Y:S01]  /*1090*/  I2FP.F32.U32 R0, UR26 ;  /* 0x0000001a00007c45 */ /* 0x010fe20008201000 */
[----:B------:R-:W-:-:S03]  /*10a0*/  USHF.L.U32 UR30, UR53, 0x8, URZ ;  /* 0x00000008351e7899 */ /* 0x000fc600080006ff */
[----:B------:R-:W1:Y:S01]  /*10b0*/  F2I.U32.TRUNC.NTZ R2, R2 ;  /* 0x0000000200027305 */ /* 0x000e62000020f000 */
[----:B------:R-:W-:Y:S01]  /*10c0*/  ULOP3.LUT UR29, UR5, 0xffff, URZ, 0xc0, !UPT ;  /* 0x0000ffff051d7892 */ /* 0x000fe2000f8ec0ff */
[----:B---3--:R-:W-:-:S06]  /*10d0*/  FMUL R0, R0, UR4 ;  /* 0x0000000400007c20 */ /* 0x008fcc0008400000 */
[----:B------:R-:W3:Y:S01]  /*10e0*/  F2I.U32.TRUNC.NTZ R0, R0 ;  /* 0x0000000000007305 */ /* 0x000ee2000020f000 */
[----:B-1----:R-:W-:Y:S02]  /*10f0*/  R2UR UR4, R2 ;  /* 0x00000000020472ca */ /* 0x002fe400000e0000 */
[----:B------:R-:W-:Y:S02]  /*1100*/  PRMT R2, RZ, 0x7610, R2 ;  /* 0x00007610ff027816 */ /* 0x000fe40000000002 */
[----:B---3--:R-:W-:Y:S02]  /*1110*/  R2UR UR6, R0 ;  /* 0x00000000000672ca */ /* 0x008fe400000e0000 */
[----:B------:R-:W-:-:S07]  /*1120*/  PRMT R0, RZ, 0x7610, R0 ;  /* 0x00007610ff007816 */ /* 0x000fce0000000000 */
[----:B------:R-:W-:-:S04]  /*1130*/  UIADD3 UR5, UPT, UPT, -UR4, URZ, URZ ;  /* 0x000000ff04057290 */ /* 0x000fc8000fffe1ff */
[----:B------:R-:W-:Y:S02]  /*1140*/  UIMAD UR5, UR7, UR5, UR22 ;  /* 0x00000005070572a4 */ /* 0x000fe4000f8e0216 */
[----:B------:R-:W-:-:S04]  /*1150*/  UIADD3 UR4, UPT, UPT, -UR6, URZ, URZ ;  /* 0x000000ff06047290 */ /* 0x000fc8000fffe1ff */
[----:B------:R-:W-:Y:S01]  /*1160*/  IMAD.U32 R59, RZ, RZ, UR5 ;  /* 0x00000005ff3b7e24 */ /* 0x000fe2000f8e00ff */
[----:B------:R-:W-:-:S06]  /*1170*/  UIMAD UR4, UR8, UR4, UR26 ;  /* 0x00000004080472a4 */ /* 0x000fcc000f8e021a */
[----:B------:R-:W-:Y:S01]  /*1180*/  IMAD.U32 R58, RZ, RZ, UR4 ;  /* 0x00000004ff3a7e24 */ /* 0x000fe2000f8e00ff */
[----:B--2---:R-:W-:Y:S06]  /*1190*/  BRA.U UP5, `(.L_x_17) ;  /* 0x0000000105447547 */ /* 0x004fec000b800000 */
[----:B------:R-:W-:Y:S02]  /*11a0*/  R2UR UR4, R58 ;  /* 0x000000003a0472ca */ /* 0x000fe400000e0000 */
[----:B------:R-:W-:-:S11]  /*11b0*/  R2UR UR7, R59 ;  /* 0x000000003b0772ca */ /* 0x000fd600000e0000 */
[----:B------:R-:W-:Y:S02]  /*11c0*/  UISETP.NE.AND UP0, UPT, UR4, URZ, UPT ;  /* 0x000000ff0400728c */ /* 0x000fe4000bf05270 */
[----:B------:R-:W-:Y:S02]  /*11d0*/  ULOP3.LUT UR4, UR7, 0x2, URZ, 0x3c, !UPT ;  /* 0x0000000207047892 */ /* 0x000fe4000f8e3cff */
[----:B------:R-:W-:Y:S02]  /*11e0*/  UISETP.GT.U32.AND UP2, UPT, UR7, 0x1, UP0 ;  /* 0x000000010700788c */ /* 0x000fe40008744070 */
[----:B------:R-:W-:Y:S02]  /*11f0*/  UISETP.GT.U32.AND UP0, UPT, UR4, 0x1, UP0 ;  /* 0x000000010400788c */ /* 0x000fe40008704070 */
[----:B------:R-:W-:Y:S02]  /*1200*/  USEL UR5, URZ, 0x2, UP2 ;  /* 0x00000002ff057887 */ /* 0x000fe40009000000 */
[----:B------:R-:W-:-:S02]  /*1210*/  USEL UR6, URZ, 0x1, UP2 ;  /* 0x00000001ff067887 */ /* 0x000fc40009000000 */
[----:B------:R-:W-:Y:S02]  /*1220*/  USEL UR4, URZ, 0x4, UP0 ;  /* 0x00000004ff047887 */ /* 0x000fe40008000000 */
[----:B------:R-:W-:Y:S02]  /*1230*/  ULOP3.LUT UR7, UR7, 0xfffffffe, URZ, 0xc0, !UPT ;  /* 0xfffffffe07077892 */ /* 0x000fe4000f8ec0ff */
[----:B------:R-:W-:Y:S02]  /*1240*/  USEL UR8, URZ, 0x8, UP0 ;  /* 0x00000008ff087887 */ /* 0x000fe40008000000 */
[----:B------:R-:W-:-:S03]  /*1250*/  UIADD3 UR4, UPT, UPT, UR4, UR5, UR6 ;  /* 0x0000000504047290 */ /* 0x000fc6000fffe006 */
[----:B------:R-:W-:Y:S01]  /*1260*/  UMOV UR5, 0x3 ;  /* 0x0000000300057882 */ /* 0x000fe20000000000 */
[----:B------:R-:W-:Y:S02]  /*1270*/  UIADD3 UR4, UPT, UPT, UR4, UR8, URZ ;  /* 0x0000000804047290 */ /* 0x000fe4000fffe0ff */
[----:B------:R-:W-:-:S04]  /*1280*/  USHF.L.U32 UR5, UR5, UR7, URZ ;  /* 0x0000000705057299 */ /* 0x000fc800080006ff */
[----:B------:R-:W-:Y:S02]  /*1290*/  IMAD.U32 R2, RZ, RZ, UR4 ;  /* 0x00000004ff027e24 */ /* 0x000fe4000f8e00ff */
[----:B------:R-:W-:-:S07]  /*12a0*/  IMAD.U32 R0, RZ, RZ, UR5 ;  /* 0x00000005ff007e24 */ /* 0x000fce000f8e00ff */
.L_x_17:
[----:B------:R-:W1:Y:S01]  /*12b0*/  S2UR UR36, SR_CTAID.Z ;  /* 0x00000000002479c3 */ /* 0x000e620000002700 */
[----:B------:R-:W-:Y:S01]  /*12c0*/  UISETP.GE.AND UP0, UPT, UR21, 0x1, UPT ;  /* 0x000000011500788c */ /* 0x000fe2000bf06270 */
[----:B------:R-:W-:Y:S01]  /*12d0*/  UMOV UR28, 0x5 ;  /* 0x00000005001c7882 */ /* 0x000fe20000000000 */
[----:B------:R-:W-:-:S07]  /*12e0*/  UMOV UR27, UR22 ;  /* 0x00000016001b7c82 */ /* 0x000fce0008000000 */
[----:B------:R-:W-:Y:S05]  /*12f0*/  BRA.U !UP0, `(.L_x_18) ;  /* 0x0000000108d47547 */ /* 0x000fea000b800000 */
[----:B------:R-:W2:Y:S01]  /*1300*/  LDCU.128 UR16, c[0x0][0xb10] ;  /* 0x00016200ff1077ac */ /* 0x000ea20008000c00 */
[----:B------:R-:W3:Y:S01]  /*1310*/  LDCU UR6, c[0x0][0x370] ;  /* 0x00006e00ff0677ac */ /* 0x000ee20008000800 */
[----:B------:R-:W4:Y:S01]  /*1320*/  LDCU UR7, c[0x0][0x374] ;  /* 0x00006e80ff0777ac */ /* 0x000f220008000800 */
[----:B------:R-:W1:Y:S01]  /*1330*/  LDCU UR23, c[0x0][0xb0c] ;  /* 0x00016180ff1777ac */ /* 0x000e620008000800 */
[----:B------:R-:W1:Y:S01]  /*1340*/  LDCU UR24, c[0x0][0xb20] ;  /* 0x00016400ff1877ac */ /* 0x000e620008000800 */
[----:B------:R-:W1:Y:S01]  /*1350*/  LDCU.64 UR8, c[0x0][0xb28] ;  /* 0x00016500ff0877ac */ /* 0x000e620008000a00 */
[----:B--2---:R-:W-:Y:S02]  /*1360*/  UISETP.NE.AND UP3, UPT, UR18, 0x1, UPT ;  /* 0x000000011200788c */ /* 0x004fe4000bf65270 */
[----:B----4-:R-:W-:Y:S02]  /*1370*/  UIMAD.WIDE.U32 UR10, UR7, UR19, URZ ;  /* 0x00000013070a72a5 */ /* 0x010fe4000f8e00ff */
[----:B---3--:R-:W-:-:S02]  /*1380*/  UIMAD.WIDE.U32 UR12, UR6, UR16, URZ ;  /* 0x00000010060c72a5 */ /* 0x008fc4000f8e00ff */
[----:B-1----:R-:W-:Y:S02]  /*1390*/  UISETP.NE.AND UP0, UPT, UR23, 0x1, UPT ;  /* 0x000000011700788c */ /* 0x002fe4000bf05270 */
[----:B------:R-:W-:Y:S01]  /*13a0*/  UIMAD.WIDE.U32 UR4, UR22, UR16, URZ ;  /* 0x00000010160472a5 */ /* 0x000fe2000f8e00ff */
[----:B------:R-:W-:Y:S02]  /*13b0*/  UMOV UR10, UR11 ;  /* 0x0000000b000a7c82 */ /* 0x000fe40008000000 */
[----:B------:R-:W-:Y:S01]  /*13c0*/  UMOV UR12, UR13 ;  /* 0x0000000d000c7c82 */ /* 0x000fe20008000000 */
[----:B------:R-:W-:Y:S02]  /*13d0*/  @UP3 USHF.R.U32.HI UR7, URZ, UR24, UR10 ;  /* 0x00000018ff073299 */ /* 0x000fe4000801160a */
[----:B------:R-:W-:Y:S01]  /*13e0*/  UISETP.NE.AND UP2, UPT, UR21, 0x1, UPT ;  /* 0x000000011500788c */ /* 0x000fe2000bf45270 */
[----:B------:R-:W-:Y:S02]  /*13f0*/  UMOV UR4, UR5 ;  /* 0x0000000500047c82 */ /* 0x000fe40008000000 */
[----:B------:R-:W-:-:S02]  /*1400*/  @UP0 USHF.R.U32.HI UR6, URZ, UR17, UR12 ;  /* 0x00000011ff060299 */ /* 0x000fc4000801160c */
[----:B------:R-:W-:Y:S02]  /*1410*/  USHF.R.U32.HI UR4, URZ, UR17, UR4 ;  /* 0x00000011ff047299 */ /* 0x000fe40008011604 */
[----:B------:R-:W-:Y:S02]  /*1420*/  UIMAD.WIDE.U32 UR12, UR26, UR19, URZ ;  /* 0x000000131a0c72a5 */ /* 0x000fe4000f8e00ff */
[----:B------:R-:W-:Y:S02]  /*1430*/  UIMAD.WIDE.U32 UR10, UR7, UR8, URZ ;  /* 0x00000008070a72a5 */ /* 0x000fe4000f8e00ff */
[----:B------:R-:W-:Y:S02]  /*1440*/  UIMAD.WIDE.U32 UR14, UR6, UR8, URZ ;  /* 0x00000008060e72a5 */ /* 0x000fe4000f8e00ff */
[----:B------:R-:W-:-:S03]  /*1450*/  USEL UR5, UR22, UR4, !UP0 ;  /* 0x0000000416057287 */ /* 0x000fc6000c000000 */
[----:B------:R-:W-:Y:S01]  /*1460*/  UMOV UR4, UR13 ;  /* 0x0000000d00047c82 */ /* 0x000fe20008000000 */
[----:B------:R-:W-:Y:S01]  /*1470*/  UMOV UR10, UR11 ;  /* 0x0000000b000a7c82 */ /* 0x000fe20008000000 */
[----:B------:R-:W-:Y:S02]  /*1480*/  USHF.R.U32.HI UR4, URZ, UR24, UR4 ;  /* 0x00000018ff047299 */ /* 0x000fe40008011604 */
[----:B------:R-:W-:Y:S01]  /*1490*/  @UP2 USHF.R.U32.HI UR7, URZ, UR9, UR10 ;  /* 0x00000009ff072299 */ /* 0x000fe2000801160a */
[----:B------:R-:W-:Y:S01]  /*14a0*/  UMOV UR14, UR15 ;  /* 0x0000000f000e7c82 */ /* 0x000fe20008000000 */
[----:B------:R-:W-:Y:S02]  /*14b0*/  USEL UR4, UR26, UR4, !UP3 ;  /* 0x000000041a047287 */ /* 0x000fe4000d800000 */
[----:B------:R-:W-:Y:S02]  /*14c0*/  @UP2 USHF.R.U32.HI UR6, URZ, UR9, UR14 ;  /* 0x00000009ff062299 */ /* 0x000fe4000801160e */
[----:B------:R-:W-:-:S02]  /*14d0*/  UIMAD UR7, UR7, UR21, URZ ;  /* 0x00000015070772a4 */ /* 0x000fc4000f8e02ff */
[----:B------:R-:W-:Y:S02]  /*14e0*/  UIMAD UR12, UR6, UR21, URZ ;  /* 0x00000015060c72a4 */ /* 0x000fe4000f8e02ff */
[----:B------:R-:W-:Y:S02]  /*14f0*/  UISETP.GE.AND UP0, UPT, UR4, UR7, UPT ;  /* 0x000000070400728c */ /* 0x000fe4000bf06270 */
[----:B------:R-:W-:Y:S02]  /*1500*/  UIMAD.WIDE.U32 UR10, UR4, UR8, URZ ;  /* 0x00000008040a72a5 */ /* 0x000fe4000f8e00ff */
[----:B------:R-:W-:Y:S02]  /*1510*/  UISETP.GE.OR UP0, UPT, UR5, UR12, UP0 ;  /* 0x0000000c0500728c */ /* 0x000fe40008706670 */
[----:B------:R-:W-:Y:S02]  /*1520*/  UIMAD.WIDE.U32 UR12, UR5, UR8, URZ ;  /* 0x00000008050c72a5 */ /* 0x000fe4000f8e00ff */
[----:B------:R-:W-:Y:S01]  /*1530*/  UIADD3 UR10, UPT, UPT, -UR4, URZ, URZ ;  /* 0x000000ff040a7290 */ /* 0x000fe2000fffe1ff */
[----:B------:R-:W-:Y:S01]  /*1540*/  UMOV UR8, UR11 ;  /* 0x0000000b00087c82 */ /* 0x000fe20008000000 */
[----:B------:R-:W-:-:S02]  /*1550*/  UIADD3 UR27, UPT, UPT, -UR5, URZ, URZ ;  /* 0x000000ff051b7290 */ /* 0x000fc4000fffe1ff */
[----:B------:R-:W-:-:S03]  /*1560*/  USHF.R.U32.HI UR8, URZ, UR9, UR8 ;  /* 0x00000009ff087299 */ /* 0x000fc60008011608 */
[----:B------:R-:W-:Y:S01]  /*1570*/  @!UP0 UMOV UR7, UR13 ;  /* 0x0000000d00078c82 */ /* 0x000fe20008000000 */
[----:B------:R-:W-:Y:S02]  /*1580*/  UIMAD UR26, UR18, UR10, UR26 ;  /* 0x0000000a121a72a4 */ /* 0x000fe4000f8e021a */
[----:B------:R-:W-:Y:S02]  /*1590*/  USEL UR8, UR4, UR8, !UP2 ;  /* 0x0000000804087287 */ /* 0x000fe4000d000000 */
[----:B------:R-:W-:Y:S02]  /*15a0*/  @!UP0 USHF.R.U32.HI UR7, URZ, UR9, UR7 ;  /* 0x00000009ff078299 */ /* 0x000fe40008011607 */
[----:B------:R-:W-:Y:S02]  /*15b0*/  UIADD3 UR9, UPT, UPT, -UR8, URZ, URZ ;  /* 0x000000ff08097290 */ /* 0x000fe4000fffe1ff */
[----:B------:R-:W-:Y:S02]  /*15c0*/  @!UP0 USEL UR7, UR5, UR7, !UP2 ;  /* 0x0000000705078287 */ /* 0x000fe4000d000000 */
[----:B------:R-:W-:-:S02]  /*15d0*/  UIMAD UR9, UR21, UR9, UR4 ;  /* 0x00000009150972a4 */ /* 0x000fc4000f8e0204 */
[----:B------:R-:W-:Y:S02]  /*15e0*/  @!UP0 UIADD3 UR8, UPT, UPT, UR8, -UR7, URZ ;  /* 0x8000000708088290 */ /* 0x000fe4000fffe0ff */
[----:B------:R-:W-:Y:S02]  /*15f0*/  @!UP0 UIMAD UR6, UR9, UR6, UR7 ;  /* 0x00000006090682a4 */ /* 0x000fe4000f8e0207 */
[----:B------:R-:W-:Y:S02]  /*1600*/  @!UP0 UIMAD UR4, UR8, UR21, UR5 ;  /* 0x00000015080482a4 */ /* 0x000fe4000f8e0205 */
[----:B------:R-:W-:Y:S02]  /*1610*/  UIMAD UR27, UR23, UR27, UR22 ;  /* 0x0000001b171b72a4 */ /* 0x000fe4000f8e0216 */
[----:B------:R-:W-:Y:S01]  /*1620*/  UIMAD UR26, UR4, UR18, UR26 ;  /* 0x00000012041a72a4 */ /* 0x000fe2000f8e021a */
[----:B------:R-:W-:Y:S02]  /*1630*/  @!UP0 UMOV UR5, UR6 ;  /* 0x0000000600058c82 */ /* 0x000fe40008000000 */
[----:B------:R-:W-:-:S12]  /*1640*/  UIMAD UR27, UR5, UR23, UR27 ;  /* 0x00000017051b72a4 */ /* 0x000fd8000f8e021b */
.L_x_18:
[----:B------:R-:W-:Y:S02]  /*1650*/  UISETP.NE.AND UP2, UPT, UR25, 0x1, UPT ;  /* 0x000000011900788c */ /* 0x000fe4000bf45270 */
[----:B------:R-:W-:Y:S02]  /*1660*/  UISETP.NE.AND UP0, UPT, UR20, 0x2, UPT ;  /* 0x000000021400788c */ /* 0x000fe4000bf05270 */
[----:B------:R-:W-:Y:S02]  /*1670*/  ULOP3.LUT UR30, UR30, 0x200, URZ, 0xc0, !UPT ;  /* 0x000002001e1e7892 */ /* 0x000fe4000f8ec0ff */
[----:B------:R-:W-:-:S03]  /*1680*/  USHF.L.U32 UR29, UR28, UR29, URZ ;  /* 0x0000001d1c1d7299 */ /* 0x000fc600080006ff */
[----:B------:R-:W-:Y:S09]  /*1690*/  BRA.U UP2, `(.L_x_19) ;  /* 0x0000000102407547 */ /* 0x000ff2000b800000 */
[----:B------:R-:W2:Y:S01]  /*16a0*/  LDCU.128 UR8, c[0x0][0xb10] ;  /* 0x00016200ff0877ac */ /* 0x000ea20008000c00 */
[----:B------:R-:W3:Y:S01]  /*16b0*/  LDCU UR12, c[0x0][0xb0c] ;  /* 0x00016180ff0c77ac */ /* 0x000ee20008000800 */
[----:B------:R-:W4:Y:S01]  /*16c0*/  LDCU UR13, c[0x0][0xb20] ;  /* 0x00016400ff0d77ac */ /* 0x000f220008000800 */
[----:B--2---:R-:W-:Y:S02]  /*16d0*/  UIMAD.WIDE.U32 UR4, UR27, UR8, URZ ;  /* 0x000000081b0472a5 */ /* 0x004fe4000f8e00ff */
[----:B------:R-:W-:Y:S02]  /*16e0*/  UIMAD.WIDE.U32 UR6, UR26, UR11, URZ ;  /* 0x0000000b1a0672a5 */ /* 0x000fe4000f8e00ff */
[----:B---3--:R-:W-:Y:S02]  /*16f0*/  UISETP.NE.AND UP2, UPT, UR12, 0x1, UPT ;  /* 0x000000010c00788c */ /* 0x008fe4000bf45270 */
[----:B------:R-:W-:-:S03]  /*1700*/  USHF.R.U32.HI UR5, URZ, UR9, UR5 ;  /* 0x00000009ff057299 */ /* 0x000fc60008011605 */
[----:B------:R-:W-:Y:S01]  /*1710*/  UMOV UR4, UR7 ;  /* 0x0000000700047c82 */ /* 0x000fe20008000000 */
[----:B------:R-:W-:Y:S02]  /*1720*/  USEL UR5, UR27, UR5, !UP2 ;  /* 0x000000051b057287 */ /* 0x000fe4000d000000 */
[----:B------:R-:W-:Y:S02]  /*1730*/  UISETP.NE.AND UP2, UPT, UR10, 0x1, UPT ;  /* 0x000000010a00788c */ /* 0x000fe4000bf45270 */
[----:B----4-:R-:W-:-:S04]  /*1740*/  USHF.R.U32.HI UR4, URZ, UR13, UR4 ;  /* 0x0000000dff047299 */ /* 0x010fc80008011604 */
[----:B------:R-:W-:-:S04]  /*1750*/  USEL UR4, UR26, UR4, !UP2 ;  /* 0x000000041a047287 */ /* 0x000fc8000d000000 */
[----:B------:R-:W-:Y:S02]  /*1760*/  UIADD3 UR6, UPT, UPT, -UR4, UR5, URZ ;  /* 0x0000000504067290 */ /* 0x000fe4000fffe1ff */
[----:B------:R-:W-:Y:S02]  /*1770*/  UIADD3 UR4, UPT, UPT, UR4, -UR5, URZ ;  /* 0x8000000504047290 */ /* 0x000fe4000fffe0ff */
[----:B------:R-:W-:Y:S02]  /*1780*/  UIMAD UR26, UR6, UR10, UR26 ;  /* 0x0000000a061a72a4 */ /* 0x000fe4000f8e021a */
[----:B------:R-:W-:-:S12]  /*1790*/  UIMAD UR27, UR4, UR12, UR27 ;  /* 0x0000000c041b72a4 */ /* 0x000fd8000f8e021b */
.L_x_19:
[----:B------:R-:W-:Y:S05]  /*17a0*/  BRA.U !UP6, `(.L_x_20) ;  /* 0x000000010e0c7547 */ /* 0x000fea000b800000 */
[----:B------:R-:W-:Y:S01]  /*17b0*/  UCGABAR_WAIT ;  /* 0x0000000000007dc7 */ /* 0x000fe20008000000 */
[----:B------:R-:W-:Y:S01]  /*17c0*/  CCTL.IVALL ;  /* 0x00000000ff00798f */ /* 0x000fe20002000000 */
[----:B------:R-:W-:Y:S05]  /*17d0*/  BRA `(.L_x_21) ;  /* 0x0000000000047947 */ /* 0x000fea0003800000 */
.L_x_20:
[----:B------:R-:W-:Y:S06]  /*17e0*/  BAR.SYNC.DEFER_BLOCKING 0x0 ;  /* 0x0000000000007b1d */ /* 0x000fec0000010000 */
.L_x_21:
[----:B------:R-:W-:Y:S05]  /*17f0*/  BRA.U UP0, `(.L_x_22) ;  /* 0x0000001500f07547 */ /* 0x000fea000b800000 */
[----:B------:R-:W2:Y:S01]  /*1800*/  LDCU UR6, c[0x0][0x38c] ;  /* 0x00007180ff0677ac */ /* 0x000ea20008000800 */
[----:B------:R-:W-:Y:S01]  /*1810*/  PLOP3.LUT P1, PT, PT, PT, UP4, 0x80, 0x8 ;  /* 0x000000000008781c */ /* 0x000fe20003f2f048 */
[----:B------:R-:W-:Y:S01]  /*1820*/  IMAD.MOV.U32 R12, RZ, RZ, 0x1 ;  /* 0x00000001ff0c7424 */ /* 0x000fe200078e00ff */
[----:B------:R-:W-:Y:S01]  /*1830*/  ISETP.NE.AND P2, PT, R3, RZ, P3 ;  /* 0x000000ff0300720c */ /* 0x000fe20001f45270 */
[----:B------:R-:W-:Y:S01]  /*1840*/  UISETP.NE.AND UP1, UPT, UR20, URZ, UPT ;  /* 0x000000ff1400728c */ /* 0x000fe2000bf25270 */
[----:B------:R-:W-:Y:S02]  /*1850*/  PLOP3.LUT P1, PT, P1, PT, PT, 0x8, 0x80 ;  /* 0x000000000080781c */ /* 0x000fe40000f2e170 */
[----:B------:R-:W-:Y:S01]  /*1860*/  CS2R R10, SRZ ;  /* 0x00000000000a7805 */ /* 0x000fe2000001ff00 */
[----:B------:R-:W-:Y:S01]  /*1870*/  IMAD.MOV.U32 R9, RZ, RZ, RZ ;  /* 0x000000ffff097224 */ /* 0x000fe200078e00ff */
[----:B------:R-:W3:Y:S01]  /*1880*/  LDCU UR47, c[0x0][0x370] ;  /* 0x00006e00ff2f77ac */ /* 0x000ee20008000800 */
[----:B------:R-:W-:Y:S01]  /*1890*/  IMAD.MOV.U32 R8, RZ, RZ, 0x1 ;  /* 0x00000001ff087424 */ /* 0x000fe200078e00ff */
[----:B------:R-:W4:Y:S01]  /*18a0*/  LDCU.64 UR40, c[0x0][0x348] ;  /* 0x00006900ff2877ac */ /* 0x000f220008000a00 */
[----:B------:R-:W-:-:S02]  /*18b0*/  USHF.L.U32 UR55, UR22, 0x6, URZ ;  /* 0x0000000616377899 */ /* 0x000fc400080006ff */
[----:B--2---:R-:W-:Y:S02]  /*18c0*/  UIADD3 UR5, UPT, UPT, UR6, 0x3f, URZ ;  /* 0x0000003f06057890 */ /* 0x004fe4000fffe0ff */
[----:B------:R-:W-:Y:S02]  /*18d0*/  UIADD3 UR54, UPT, UPT, UR6, 0x7e, URZ ;  /* 0x0000007e06367890 */ /* 0x000fe4000fffe0ff */
[----:B------:R-:W-:Y:S01]  /*18e0*/  USHF.R.S32.HI UR4, URZ, 0x1f, UR5 ;  /* 0x0000001fff047899 */ /* 0x000fe20008011405 */
[----:B------:R-:W2:Y:S03]  /*18f0*/  LDCU UR46, c[0x0][0x374] ;  /* 0x00006e80ff2e77ac */ /* 0x000ea60008000800 */
[----:B------:R-:W-:Y:S02]  /*1900*/  ULEA.HI UR4, UR4, UR5, URZ, 0x6 ;  /* 0x0000000504047291 */ /* 0x000fe4000f8f30ff */
[----:B------:R-:W-:-:S02]  /*1910*/  USHF.L.U32 UR5, UR22, 0x5, URZ ;  /* 0x0000000516057899 */ /* 0x000fc400080006ff */
[----:B------:R-:W-:Y:S02]  /*1920*/  USHF.R.S32.HI UR49, URZ, 0x6, UR4 ;  /* 0x00000006ff317899 */ /* 0x000fe40008011404 */
[----:B------:R-:W-:Y:S02]  /*1930*/  UIADD3 UR4, UPT, UPT, UR6, -0x1, URZ ;  /* 0xffffffff06047890 */ /* 0x000fe4000fffe0ff */
[----:B------:R-:W-:Y:S02]  /*1940*/  UISETP.LT.U32.AND UP0, UPT, UR49, 0x8, UPT ;  /* 0x000000083100788c */ /* 0x000fe4000bf01070 */
[----:B------:R-:W-:Y:S02]  /*1950*/  UISETP.GE.U32.AND UP2, UPT, UR4, -0x7f, UPT ;  /* 0xffffff810400788c */ /* 0x000fe4000bf46070 */
[----:B------:R-:W-:Y:S02]  /*1960*/  USEL UR48, UR49, 0x8, UP0 ;  /* 0x0000000831307887 */ /* 0x000fe40008000000 */
[----:B------:R-:W-:-:S02]  /*1970*/  ULOP3.LUT UR5, UR5, 0x20, URZ, 0xc0, !UPT ;  /* 0x0000002005057892 */ /* 0x000fc4000f8ec0ff */
[----:B------:R-:W-:Y:S02]  /*1980*/  UIADD3 UR4, UPT, UPT, UR48, -0x1, URZ ;  /* 0xffffffff30047890 */ /* 0x000fe4000fffe0ff */
[----:B------:R-:W-:Y:S02]  /*1990*/  USEL UR31, UR44, 0x2, UP1 ;  /* 0x000000022c1f7887 */ /* 0x000fe40008800000 */
[----:B------:R-:W-:Y:S02]  /*19a0*/  ULEA.HI UR51, UR30, UR5, URZ, 0x1b ;  /* 0x000000051e337291 */ /* 0x000fe4000f8fd8ff */
[----:B------:R-:W-:Y:S02]  /*19b0*/  @UP2 UIADD3 UR4, UPT, UPT, UR48, URZ, URZ ;  /* 0x000000ff30042290 */ /* 0x000fe4000fffe0ff */
[----:B------:R-:W-:Y:S02]  /*19c0*/  UIADD3 UR52, UPT, UPT, UR49, -UR48, URZ ;  /* 0x8000003031347290 */ /* 0x000fe4000fffe0ff */
[----:B------:R-:W-:-:S02]  /*19d0*/  UIADD3 UR43, UPT, UPT, UR4, 0x1, URZ ;  /* 0x00000001042b7890 */ /* 0x000fc4000fffe0ff */
[----:B------:R-:W-:Y:S01]  /*19e0*/  UIADD3 UR50, UPT, UPT, -UR4, URZ, URZ ;  /* 0x000000ff04327290 */ /* 0x000fe2000fffe1ff */
[----:B--234-:R-:W-:-:S11]  /*19f0*/  UMOV UR15, URZ ;  /* 0x000000ff000f7c82 */ /* 0x01cfd60008000000 */
.L_x_44:
[----:B------:R-:W-:Y:S01]  /*1a00*/  UISETP.NE.AND UP0, UPT, UR53, URZ, UPT ;  /* 0x000000ff3500728c */ /* 0x000fe2000bf05270 */
[----:B------:R-:W2:Y:S08]  /*1a10*/  S2UR UR53, SR_CgaCtaId ;  /* 0x00000000003579c3 */ /* 0x000eb00000008800 */
[----:B-1----:R-:W-:Y:S05]  /*1a20*/  BRA.U UP0, `(.L_x_23) ;  /* 0x0000000100347547 */ /* 0x002fea000b800000 */
[----:B------:R-:W3:Y:S01]  /*1a30*/  S2R R0, SR_CgaCtaId ;  /* 0x0000000000007919 */ /* 0x000ee20000008800 */
[----:B------:R-:W-:Y:S02]  /*1a40*/  MOV R3, 0x400 ;  /* 0x0000040000037802 */ /* 0x000fe40000000f00 */
[----:B------:R-:W-:Y:S02]  /*1a50*/  SHF.L.U32 R2, R8, 0x1f, RZ ;  /* 0x0000001f08027819 */ /* 0x000fe400000006ff */
[----:B---3--:R-:W-:-:S05]  /*1a60*/  LEA R0, R0, R3, 0x18 ;  /* 0x0000000300007211 */ /* 0x008fca00078ec0ff */
[----:B------:R-:W-:-:S04]  /*1a70*/  IMAD R3, R9, 0x8, R0 ;  /* 0x0000000809037824 */ /* 0x000fc800078e0200 */
[----:B------:R-:W3:Y:S02]  /*1a80*/  SYNCS.PHASECHK.TRANS64.TRYWAIT P0, [R3+URZ+0x130], R2 ;  /* 0x00013002030075a7 */ /* 0x000ee400080011ff */
[----:B---3--:R-:W-:Y:S05]  /*1a90*/  @!P0 BRA `(.L_x_24) ;  /* 0x0000006800a08947 */ /* 0x008fea0003800000 */
.L_x_139:
[----:B------:R-:W-:Y:S01]  /*1aa0*/  VIADD R9, R9, 0x1 ;  /* 0x0000000109097836 */ /* 0x000fe20000000000 */
[----:B------:R3:W-:Y:S04]  /*1ab0*/  SYNCS.ARRIVE.TRANS64.A1T0 RZ, [R3+URZ+0x120], RZ ;  /* 0x000120ff03ff79a7 */ /* 0x0007e800081000ff */
[----:B------:R-:W-:-:S04]  /*1ac0*/  ISETP.NE.AND P0, PT, R9, 0x2, PT ;  /* 0x000000020900780c */ /* 0x000fc80003f05270 */
[----:B------:R-:W-:Y:S02]  /*1ad0*/  SEL R9, R9, RZ, P0 ;  /* 0x000000ff09097207 */ /* 0x000fe40000000000 */
[----:B---3--:R-:W-:-:S04]  /*1ae0*/  SEL R3, RZ, 0x1, P0 ;  /* 0x00000001ff037807 */ /* 0x008fc80000000000 */
[----:B------:R-:W-:-:S07]  /*1af0*/  LOP3.LUT R8, R8, R3, RZ, 0x3c, !PT ;  /* 0x0000000308087212 */ /* 0x000fce00078e3cff */
.L_x_23:
[----:B------:R-:W-:Y:S01]  /*1b00*/  UMOV UR14, 0x400 ;  /* 0x00000400000e7882 */ /* 0x000fe20000000000 */
[----:B------:R-:W-:Y:S01]  /*1b10*/  SHF.L.U32 R0, R12, 0x1f, RZ ;  /* 0x0000001f0c007819 */ /* 0x000fe200000006ff */
[----:B--2---:R-:W-:Y:S02]  /*1b20*/  ULEA UR14, UR53, UR14, 0x18 ;  /* 0x0000000e350e7291 */ /* 0x004fe4000f8ec0ff */
[----:B------:R-:W-:Y:S02]  /*1b30*/  UISETP.GE.U32.AND UP0, UPT, UR54, 0x7f, UPT ;  /* 0x0000007f3600788c */ /* 0x000fe4000bf06070 */
[----:B------:R-:W-:Y:S02]  /*1b40*/  ULEA UR4, UR15, UR14, 0x3 ;  /* 0x0000000e0f047291 */ /* 0x000fe4000f8e18ff */
[----:B------:R-:W-:Y:S01]  /*1b50*/  ULEA UR19, UR26, UR51, 0x6 ;  /* 0x000000331a137291 */ /* 0x000fe2000f8e30ff */
[----:B------:R-:W-:-:S06]  /*1b60*/  UMOV UR13, URZ ;  /* 0x000000ff000d7c82 */ /* 0x000fcc0008000000 */
[----:B------:R2:W3:Y:S01]  /*1b70*/  SYNCS.PHASECHK.TRANS64.TRYWAIT P0, [UR4+0x40], R0 ;  /* 0x00004000ff0075a7 */ /* 0x0004e20008001104 */
[----:B------:R-:W-:-:S04]  /*1b80*/  ULEA.HI UR4, UR27, UR27, URZ, 0x1 ;  /* 0x0000001b1b047291 */ /* 0x000fc8000f8f08ff */
[----:B------:R-:W-:-:S04]  /*1b90*/  USHF.L.U32 UR4, UR4, 0x6, URZ ;  /* 0x0000000604047899 */ /* 0x000fc800080006ff */
[----:B------:R-:W-:-:S04]  /*1ba0*/  ULOP3.LUT UR35, UR4, 0xffffff80, URZ, 0xc0, !UPT ;  /* 0xffffff8004237892 */ /* 0x000fc8000f8ec0ff */
[----:B------:R-:W-:Y:S01]  /*1bb0*/  ULOP3.LUT UR35, UR35, 0x40, UR55, 0xf8, !UPT ;  /* 0x0000004023237892 */ /* 0x000fe2000f8ef837 */
[----:B------:R-:W-:Y:S11]  /*1bc0*/  BRA.U !UP0, `(.L_x_25) ;  /* 0x0000000108f87547 */ /* 0x000ff6000b800000 */
[----:B------:R-:W-:Y:S01]  /*1bd0*/  UMOV UR21, UR50 ;  /* 0x0000003200157c82 */ /* 0x000fe20008000000 */
[----:B------:R-:W-:Y:S01]  /*1be0*/  UMOV UR4, UR15 ;  /* 0x0000000f00047c82 */ /* 0x000fe20008000000 */
[----:B------:R-:W-:-:S05]  /*1bf0*/  UMOV UR26, 0x20 ;  /* 0x00000020001a7882 */ /* 0x000fca0000000000 */
.L_x_31:
[----:B------:R-:W-:Y:S01]  /*1c00*/  ULEA UR33, UR4, UR14, 0x3 ;  /* 0x0000000e04217291 */ /* 0x000fe2000f8e18ff */
[----:B------:R-:W-:Y:S01]  /*1c10*/  @P3 MOV R2, 0xc000 ;  /* 0x0000c00000023802 */ /* 0x000fe20000000f00 */
[----:B-1-3--:R-:W-:Y:S10]  /*1c20*/  @P0 BRA `(.L_x_26) ;  /* 0x00000000000c0947 */ /* 0x00aff40003800000 */
[----:B------:R-:W-:-:S04]  /*1c30*/  SHF.L.U32 R3, R12, 0x1f, RZ ;  /* 0x0000001f0c037819 */ /* 0x000fc800000006ff */
[----:B------:R-:W3:Y:S02]  /*1c40*/  SYNCS.PHASECHK.TRANS64.TRYWAIT P0, [UR33+0x40], R3 ;  /* 0x00004003ff0075a7 */ /* 0x000ee40008001121 */
[----:B---3--:R-:W-:Y:S05]  /*1c50*/  @!P0 BRA `(.L_x_27) ;  /* 0x0000006800448947 */ /* 0x008fea0003800000 */
.L_x_26:
[----:B------:R3:W-:Y:S01]  /*1c60*/  @P3 SYNCS.ARRIVE.TRANS64 RZ, [UR33], R2 ;  /* 0x00000002ffff39a7 */ /* 0x0007e20008000021 */
[----:B------:R-:W-:Y:S02]  /*1c70*/  ULOP3.LUT UR5, UR31, 0x2, URZ, 0xfc, !UPT ;  /* 0x000000021f057892 */ /* 0x000fe4000f8efcff */
[----:B------:R-:W-:Y:S02]  /*1c80*/  UIADD3 UR21, UPT, UPT, UR21, 0x1, URZ ;  /* 0x0000000115157890 */ /* 0x000fe4000fffe0ff */
[----:B------:R-:W-:Y:S02]  /*1c90*/  UISETP.NE.AND UP0, UPT, UR5, 0x2, UPT ;  /* 0x000000020500788c */ /* 0x000fe4000bf05270 */
[----:B------:R-:W-:-:S07]  /*1ca0*/  UISETP.NE.AND UP2, UPT, UR21, 0x1, UPT ;  /* 0x000000011500788c */ /* 0x000fce000bf45270 */
[----:B------:R-:W-:Y:S05]  /*1cb0*/  BRA.U UP0, `(.L_x_28) ;  /* 0x0000000100047547 */ /* 0x000fea000b800000 */
[----:B-1----:R-:W-:Y:S05]  /*1cc0*/  BPT.TRAP 0x1 ;  /* 0x000000040000795c */ /* 0x002fea0000300000 */
.L_x_28:
[----:B------:R-:W-:Y:S04]  /*1cd0*/  BSSY.RECONVERGENT B0, `(.L_x_29) ;  /* 0x0000003000007945 */ /* 0x000fe80003800200 */
[----:B------:R-:W-:Y:S05]  /*1ce0*/  @!P2 BRA `(.L_x_30) ;  /* 0x000000000004a947 */ /* 0x000fea0003800000 */
[----:B-1----:R-:W-:Y:S05]  /*1cf0*/  BPT.TRAP 0x1 ;  /* 0x000000040000795c */ /* 0x002fea0000300000 */
.L_x_30:
[----:B-1----:R-:W-:Y:S05]  /*1d00*/  BSYNC.RECONVERGENT B0 ;  /* 0x0000000000007941 */ /* 0x002fea0003800200 */
.L_x_29:
[----:B------:R-:W-:Y:S02]  /*1d10*/  UIADD3 UR5, UPT, UPT, UR4, 0x1, URZ ;  /* 0x0000000104057890 */ /* 0x000fe4000fffe0ff */
[----:B------:R-:W-:Y:S02]  /*1d20*/  ULEA UR8, UR4, UR30, 0xb ;  /* 0x0000001e04087291 */ /* 0x000fe4000f8e58ff */
[----:B------:R-:W-:Y:S02]  /*1d30*/  UISETP.NE.AND UP0, UPT, UR5, 0x8, UPT ;  /* 0x000000080500788c */ /* 0x000fe4000bf05270 */
[----:B------:R-:W-:Y:S02]  /*1d40*/  ULEA UR24, UR4, UR14, 0xe ;  /* 0x0000000e04187291 */ /* 0x000fe4000f8e70ff */
[----:B------:R-:W-:Y:S02]  /*1d50*/  USEL UR6, URZ, 0x1, UP0 ;  /* 0x00000001ff067887 */ /* 0x000fe40008000000 */
[----:B------:R-:W-:-:S02]  /*1d60*/  USEL UR15, UR5, URZ, UP0 ;  /* 0x000000ff050f7287 */ /* 0x000fc40008000000 */
[----:B------:R-:W-:Y:S02]  /*1d70*/  UIADD3 UR4, UP0, UPT, UR40, 0x180, URZ ;  /* 0x0000018028047890 */ /* 0x000fe4000ff1e0ff */
[----:B------:R-:W-:Y:S01]  /*1d80*/  ULEA UR5, UR15, UR14, 0x3 ;  /* 0x0000000e0f057291 */ /* 0x000fe2000f8e18ff */
[----:B------:R-:W-:Y:S01]  /*1d90*/  LOP3.LUT R12, R12, UR6, RZ, 0x3c, !PT ;  /* 0x000000060c0c7c12 */ /* 0x000fe2000f8e3cff */
[----:B------:R-:W-:Y:S02]  /*1da0*/  UIADD3 UR6, UP1, UPT, UR40, 0x80, URZ ;  /* 0x0000008028067890 */ /* 0x000fe4000ff3e0ff */
[----:B------:R-:W-:Y:S01]  /*1db0*/  ULEA UR8, UR8, UR14, 0x2 ;  /* 0x0000000e08087291 */ /* 0x000fe2000f8e10ff */
[----:B--2---:R-:W-:Y:S01]  /*1dc0*/  SHF.L.U32 R0, R12, 0x1f, RZ ;  /* 0x0000001f0c007819 */ /* 0x004fe200000006ff */
[----:B------:R-:W-:Y:S02]  /*1dd0*/  UIADD3 UR34, UPT, UPT, UR26, -0x20, URZ ;  /* 0xffffffe01a227890 */ /* 0x000fe4000fffe0ff */
[----:B------:R-:W-:Y:S01]  /*1de0*/  ULOP3.LUT UR33, UR33, 0xfefffff8, URZ, 0xc0, !UPT ;  /* 0xfefffff821217892 */ /* 0x000fe2000f8ec0ff */
[----:B------:R4:W1:Y:S01]  /*1df0*/  SYNCS.PHASECHK.TRANS64.TRYWAIT P0, [UR5+0x40], R0 ;  /* 0x00004000ff0075a7 */ /* 0x0008620008001105 */
[----:B------:R-:W-:-:S02]  /*1e00*/  UIADD3.X UR7, UPT, UPT, URZ, UR41, URZ, UP1, !UPT ;  /* 0x00000029ff077290 */ /* 0x000fc40008ffe4ff */
[----:B------:R-:W-:Y:S02]  /*1e10*/  UIADD3 UR32, UPT, UPT, UR24, 0x6400, URZ ;  /* 0x0000640018207890 */ /* 0x000fe4000fffe0ff */
[----:B------:R-:W-:Y:S02]  /*1e20*/  UIADD3 UR24, UPT, UPT, UR24, 0x8400, URZ ;  /* 0x0000840018187890 */ /* 0x000fe4000fffe0ff */
[----:B------:R-:W-:Y:S02]  /*1e30*/  UIADD3.X UR5, UPT, UPT, URZ, UR41, URZ, UP0, !UPT ;  /* 0x00000029ff057290 */ /* 0x000fe400087fe4ff */
[----:B------:R-:W-:Y:S02]  /*1e40*/  UIADD3 UR16, UPT, UPT, UR8, 0x26400, URZ ;  /* 0x0002640008107890 */ /* 0x000fe4000fffe0ff */
[----:B------:R-:W-:Y:S02]  /*1e50*/  UPRMT UR13, URZ, 0x5410, UR29 ;  /* 0x00005410ff0d7896 */ /* 0x000fe4000800001d */
[----:B------:R-:W-:Y:S01]  /*1e60*/  UIADD3 UR8, UPT, UPT, UR8, 0x27400, URZ ;  /* 0x0002740008087890 */ /* 0x000fe2000fffe0ff */
[----:B------:R-:W-:Y:S01]  /*1e70*/  UMOV UR22, 0x0 ;  /* 0x0000000000167882 */ /* 0x000fe20000000000 */
[----:B------:R-:W-:Y:S01]  /*1e80*/  UMOV UR23, 0x10000000 ;  /* 0x1000000000177882 */ /* 0x000fe20000000000 */
[----:B------:R-:W-:Y:S01]  /*1e90*/  UMOV UR27, UR35 ;  /* 0x00000023001b7c82 */ /* 0x000fe20008000000 */
[----:B------:R-:W-:Y:S01]  /*1ea0*/  UMOV UR28, UR36 ;  /* 0x00000024001c7c82 */ /* 0x000fe20008000000 */
[----:B------:R-:W-:Y:S01]  /*1eb0*/  UMOV UR25, UR33 ;  /* 0x0000002100197c82 */ /* 0x000fe20008000000 */
[----:B------:R-:W-:Y:S01]  /*1ec0*/  UMOV UR20, UR36 ;  /* 0x0000002400147c82 */ /* 0x000fe20008000000 */
[----:B------:R-:W-:Y:S01]  /*1ed0*/  UMOV UR17, UR33 ;  /* 0x0000002100117c82 */ /* 0x000fe20008000000 */
[----:B------:R-:W-:Y:S01]  /*1ee0*/  UMOV UR18, UR34 ;  /* 0x0000002200127c82 */ /* 0x000fe20008000000 */
[----:B------:R-:W-:Y:S01]  /*1ef0*/  UTMALDG.3D.2CTA [UR32], [UR6], desc[UR22] ;  /* 0x00001620060075b4 */ /* 0x000fe20008211000 */
[----:B------:R-:W-:Y:S01]  /*1f00*/  UMOV UR10, UR26 ;  /* 0x0000001a000a7c82 */ /* 0x000fe20008000000 */
[----:B------:R-:W-:Y:S01]  /*1f10*/  UMOV UR11, UR19 ;  /* 0x00000013000b7c82 */ /* 0x000fe20008000000 */
[----:B------:R-:W-:Y:S01]  /*1f20*/  UMOV UR12, UR36 ;  /* 0x00000024000c7c82 */ /* 0x000fe20008000000 */
[----:B------:R-:W-:Y:S01]  /*1f30*/  UMOV UR9, UR33 ;  /* 0x0000002100097c82 */ /* 0x000fe20008000000 */
[----:B------:R2:W-:Y:S01]  /*1f40*/  UTMALDG.3D.2CTA [UR24], [UR6], desc[UR22] ;  /* 0x00001618060075b4 */ /* 0x0005e20008211000 */
[----:B------:R-:W-:Y:S01]  /*1f50*/  UTMALDG.3D.MULTICAST.2CTA [UR16], [UR4], UR13, desc[UR22] ;  /* 0x00001610040073b4 */ /* 0x000fe2000821180d */
[----:B------:R3:W-:Y:S01]  /*1f60*/  UTMALDG.3D.MULTICAST.2CTA [UR8], [UR4], UR13, desc[UR22] ;  /* 0x00001608040073b4 */ /* 0x0007e2000821180d */
[----:B--2---:R-:W-:Y:S01]  /*1f70*/  UIADD3 UR26, UPT, UPT, UR26, 0x40, URZ ;  /* 0x000000401a1a7890 */ /* 0x004fe2000fffe0ff */
[----:B---3--:R-:W-:Y:S01]  /*1f80*/  UMOV UR13, UR43 ;  /* 0x0000002b000d7c82 */ /* 0x008fe20008000000 */
[----:B------:R-:W-:Y:S01]  /*1f90*/  UMOV UR4, UR15 ;  /* 0x0000000f00047c82 */ /* 0x000fe20008000000 */
[----:B----4-:R-:W-:Y:S09]  /*1fa0*/  BRA.U UP2, `(.L_x_31) ;  /* 0xfffffffd02147547 */ /* 0x010ff2000b83ffff */
.L_x_25:
[----:B------:R-:W-:Y:S01]  /*1fb0*/  ULEA UR4, UR15, UR14, 0x3 ;  /* 0x0000000e0f047291 */ /* 0x000fe2000f8e18ff */
[----:B--2---:R-:W-:Y:S01]  /*1fc0*/  SHF.L.U32 R0, R12, 0x1f, RZ ;  /* 0x0000001f0c007819 */ /* 0x004fe200000006ff */
[----:B------:R-:W-:Y:S01]  /*1fd0*/  @!P1 SYNCS.ARRIVE.TRANS64.A1T0 RZ, [UR14+0xb8], RZ ;  /* 0x0000b8ffffff99a7 */ /* 0x000fe2000810000e */
[----:B------:R-:W-:-:S06]  /*1fe0*/  UISETP.GT.AND UP0, UPT, UR49, UR48, UPT ;  /* 0x000000303100728c */ /* 0x000fcc000bf04270 */
[----:B------:R2:W4:Y:S03]  /*1ff0*/  SYNCS.PHASECHK.TRANS64.TRYWAIT P1, [UR4+0x40], R0 ;  /* 0x00004000ff0075a7 */ /* 0x0005260008021104 */
[----:B------:R-:W-:Y:S05]  /*2000*/  BRA.U !UP0, `(.L_x_32) ;  /* 0x0000000508047547 */ /* 0x000fea000b800000 */
[----:B------:R-:W-:Y:S01]  /*2010*/  UIADD3 UR37, UPT, UPT, UR52, UR13, URZ ;  /* 0x0000000d34257290 */ /* 0x000fe2000fffe0ff */
[----:B------:R-:W-:-:S11]  /*2020*/  UMOV UR6, UR15 ;  /* 0x0000000f00067c82 */ /* 0x000fd60008000000 */
.L_x_40:
[----:B------:R-:W-:Y:S01]  /*2030*/  ULEA UR7, UR6, UR14, 0x3 ;  /* 0x0000000e06077291 */ /* 0x000fe2000f8e18ff */
[----:B----4-:R-:W-:Y:S01]  /*2040*/  @P3 MOV R2, 0xc000 ;  /* 0x0000c00000023802 */ /* 0x010fe20000000f00 */
[----:B-12-4-:R-:W-:Y:S10]  /*2050*/  @P1 BRA `(.L_x_33) ;  /* 0x00000000000c1947 */ /* 0x016ff40003800000 */
[----:B------:R-:W-:-:S04]  /*2060*/  SHF.L.U32 R3, R12, 0x1f, RZ ;  /* 0x0000001f0c037819 */ /* 0x000fc800000006ff */
[----:B-1-3--:R-:W1:Y:S02]  /*2070*/  SYNCS.PHASECHK.TRANS64.TRYWAIT P0, [UR7+0x40], R3 ;  /* 0x00004003ff0075a7 */ /* 0x00ae640008001107 */
[----:B-1----:R-:W-:Y:S05]  /*2080*/  @!P0 BRA `(.L_x_34) ;  /* 0x0000006400508947 */ /* 0x002fea0003800000 */
.L_x_33:
[----:B------:R4:W-:Y:S01]  /*2090*/  @P3 SYNCS.ARRIVE.TRANS64 RZ, [UR7], R2 ;  /* 0x00000002ffff39a7 */ /* 0x0009e20008000007 */
[----:B------:R-:W-:-:S04]  /*20a0*/  ULOP3.LUT UR4, UR31, 0x2, URZ, 0xfc, !UPT ;  /* 0x000000021f047892 */ /* 0x000fc8000f8efcff */
[----:B------:R-:W-:-:S09]  /*20b0*/  UISETP.NE.AND UP0, UPT, UR4, 0x2, UPT ;  /* 0x000000020400788c */ /* 0x000fd2000bf05270 */
[----:B------:R-:W-:Y:S05]  /*20c0*/  BRA.U UP0, `(.L_x_35) ;  /* 0x0000000100047547 */ /* 0x000fea000b800000 */
[----:B-1----:R-:W-:Y:S05]  /*20d0*/  BPT.TRAP 0x1 ;  /* 0x000000040000795c */ /* 0x002fea0000300000 */
.L_x_35:
[----:B------:R-:W-:Y:S04]  /*20e0*/  BSSY.RECONVERGENT B0, `(.L_x_36) ;  /* 0x0000003000007945 */ /* 0x000fe80003800200 */
[----:B------:R-:W-:Y:S05]  /*20f0*/  @!P2 BRA `(.L_x_37) ;  /* 0x000000000004a947 */ /* 0x000fea0003800000 */
[----:B-1----:R-:W-:Y:S05]  /*2100*/  BPT.TRAP 0x1 ;  /* 0x000000040000795c */ /* 0x002fea0000300000 */
.L_x_37:
[----:B-1----:R-:W-:Y:S05]  /*2110*/  BSYNC.RECONVERGENT B0 ;  /* 0x0000000000007941 */ /* 0x002fea0003800200 */
.L_x_36:
[----:B------:R-:W-:Y:S01]  /*2120*/  UIADD3 UR4, UPT, UPT, UR6, 0x1, URZ ;  /* 0x0000000106047890 */ /* 0x000fe2000fffe0ff */
[----:B------:R-:W-:Y:S01]  /*2130*/  BSSY.RECONVERGENT B0, `(.L_x_38) ;  /* 0x000002a000007945 */ /* 0x000fe20003800200 */
[----:B---3--:R-:W-:Y:S02]  /*2140*/  ELECT P0, URZ, PT ;  /* 0x0000000000ff782f */ /* 0x008fe40003800000 */
[----:B------:R-:W-:-:S04]  /*2150*/  UISETP.NE.AND UP0, UPT, UR4, 0x8, UPT ;  /* 0x000000080400788c */ /* 0x000fc8000bf05270 */
[----:B------:R-:W-:Y:S02]  /*2160*/  USEL UR5, URZ, 0x1, UP0 ;  /* 0x00000001ff057887 */ /* 0x000fe40008000000 */
[----:B------:R-:W-:-:S04]  /*2170*/  USEL UR15, UR4, URZ, UP0 ;  /* 0x000000ff040f7287 */ /* 0x000fc80008000000 */
[----:B------:R-:W-:Y:S01]  /*2180*/  ULEA UR4, UR15, UR14, 0x3 ;  /* 0x0000000e0f047291 */ /* 0x000fe2000f8e18ff */
[----:B------:R-:W-:-:S04]  /*2190*/  LOP3.LUT R12, R12, UR5, RZ, 0x3c, !PT ;  /* 0x000000050c0c7c12 */ /* 0x000fc8000f8e3cff */
[----:B--2---:R-:W-:-:S04]  /*21a0*/  SHF.L.U32 R0, R12, 0x1f, RZ ;  /* 0x0000001f0c007819 */ /* 0x004fc800000006ff */
[----:B------:R1:W2:Y:S01]  /*21b0*/  SYNCS.PHASECHK.TRANS64.TRYWAIT P1, [UR4+0x40], R0 ;  /* 0x00004000ff0075a7 */ /* 0x0002a20008021104 */
[----:B------:R-:W-:Y:S05]  /*21c0*/  @!P0 BRA `(.L_x_39) ;  /* 0x0000000000808947 */ /* 0x000fea0003800000 */
[----:B------:R-:W-:Y:S02]  /*21d0*/  ULEA UR8, UR6, UR30, 0xb ;  /* 0x0000001e06087291 */ /* 0x000fe4000f8e58ff */
[----:B------:R-:W-:Y:S02]  /*21e0*/  ULEA UR24, UR6, UR14, 0xe ;  /* 0x0000000e06187291 */ /* 0x000fe4000f8e70ff */
[----:B------:R-:W-:Y:S02]  /*21f0*/  UIADD3 UR4, UP1, UPT, UR40, 0x80, URZ ;  /* 0x0000008028047890 */ /* 0x000fe4000ff3e0ff */
[----:B------:R-:W-:Y:S02]  /*2200*/  USHF.L.U32 UR34, UR13, 0x6, URZ ;  /* 0x000000060d227899 */ /* 0x000fe400080006ff */
[----:B------:R-:W-:Y:S02]  /*2210*/  UIADD3 UR22, UP0, UPT, UR40, 0x180, URZ ;  /* 0x0000018028167890 */ /* 0x000fe4000ff1e0ff */
[----:B------:R-:W-:-:S02]  /*2220*/  ULEA UR8, UR8, UR14, 0x2 ;  /* 0x0000000e08087291 */ /* 0x000fc4000f8e10ff */
[----:B------:R-:W-:Y:S02]  /*2230*/  ULOP3.LUT UR33, UR7, 0xfefffff8, URZ, 0xc0, !UPT ;  /* 0xfefffff807217892 */ /* 0x000fe4000f8ec0ff */
[----:B------:R-:W-:Y:S02]  /*2240*/  UIADD3.X UR5, UPT, UPT, URZ, UR41, URZ, UP1, !UPT ;  /* 0x00000029ff057290 */ /* 0x000fe40008ffe4ff */
[----:B------:R-:W-:Y:S02]  /*2250*/  UIADD3 UR32, UPT, UPT, UR24, 0x6400, URZ ;  /* 0x0000640018207890 */ /* 0x000fe4000fffe0ff */
[----:B------:R-:W-:Y:S02]  /*2260*/  UIADD3 UR26, UPT, UPT, UR34, 0x20, URZ ;  /* 0x00000020221a7890 */ /* 0x000fe4000fffe0ff */
[----:B------:R-:W-:Y:S02]  /*2270*/  UIADD3 UR24, UPT, UPT, UR24, 0x8400, URZ ;  /* 0x0000840018187890 */ /* 0x000fe4000fffe0ff */
[----:B------:R-:W-:-:S02]  /*2280*/  UIADD3.X UR23, UPT, UPT, URZ, UR41, URZ, UP0, !UPT ;  /* 0x00000029ff177290 */ /* 0x000fc400087fe4ff */
        /* <DEDUP_REMOVED lines=11> */
[----:B------:R3:W-:Y:S01]  /*2340*/  UTMALDG.3D.2CTA [UR32], [UR4], desc[UR38] ;  /* 0x00002620040075b4 */ /* 0x0007e20008211000 */
[----:B------:R-:W-:Y:S01]  /*2350*/  UMOV UR11, UR19 ;  /* 0x00000013000b7c82 */ /* 0x000fe20008000000 */
[----:B------:R-:W-:Y:S01]  /*2360*/  UMOV UR12, UR36 ;  /* 0x00000024000c7c82 */ /* 0x000fe20008000000 */
[----:B------:R-:W-:Y:S01]  /*2370*/  UMOV UR9, UR33 ;  /* 0x0000002100097c82 */ /* 0x000fe20008000000 */
[----:B------:R-:W-:Y:S01]  /*2380*/  UMOV UR10, UR26 ;  /* 0x0000001a000a7c82 */ /* 0x000fe20008000000 */
[----:B------:R3:W-:Y:S01]  /*2390*/  UTMALDG.3D.2CTA [UR24], [UR4], desc[UR38] ;  /* 0x00002618040075b4 */ /* 0x0007e20008211000 */
[----:B------:R3:W-:Y:S01]  /*23a0*/  UTMALDG.3D.MULTICAST.2CTA [UR16], [UR22], UR21, desc[UR38] ;  /* 0x00002610160073b4 */ /* 0x0007e20008211815 */
[----:B------:R3:W-:Y:S02]  /*23b0*/  UTMALDG.3D.MULTICAST.2CTA [UR8], [UR22], UR21, desc[UR38] ;  /* 0x00002608160073b4 */ /* 0x0007e40008211815 */
[----:B---3--:R-:W-:Y:S01]  /*23c0*/  NOP ;  /* 0x0000000000007918 */ /* 0x008fe20000000000 */
.L_x_39:
[----:B------:R-:W-:Y:S05]  /*23d0*/  BSYNC.RECONVERGENT B0 ;  /* 0x0000000000007941 */ /* 0x000fea0003800200 */
.L_x_38:
[----:B------:R-:W-:Y:S01]  /*23e0*/  UIADD3 UR13, UPT, UPT, UR13, 0x1, URZ ;  /* 0x000000010d0d7890 */ /* 0x000fe2000fffe0ff */
[----:B------:R-:W-:-:S03]  /*23f0*/  UMOV UR6, UR15 ;  /* 0x0000000f00067c82 */ /* 0x000fc60008000000 */
[----:B------:R-:W-:-:S09]  /*2400*/  UISETP.NE.AND UP0, UPT, UR13, UR37, UPT ;  /* 0x000000250d00728c */ /* 0x000fd2000bf05270 */
[----:B------:R-:W-:Y:S05]  /*2410*/  BRA.U UP0, `(.L_x_40) ;  /* 0xfffffffd00047547 */ /* 0x000fea000b83ffff */
.L_x_32:
[C---:B------:R-:W-:Y:S01]  /*2420*/  LEA R3, R11.reuse, UR14, 0x3 ;  /* 0x0000000e0b037c11 */ /* 0x040fe2000f8e18ff */
[----:B------:R-:W-:Y:S01]  /*2430*/  NOP ;  /* 0x0000000000007918 */ /* 0x000fe20000000000 */
[----:B-12---:R-:W-:Y:S02]  /*2440*/  SHF.L.U32 R0, R10, 0x1f, RZ ;  /* 0x0000001f0a007819 */ /* 0x006fe400000006ff */
[----:B------:R-:W-:Y:S02]  /*2450*/  LEA R5, R11, UR14, 0x4 ;  /* 0x0000000e0b057c11 */ /* 0x000fe4000f8e20ff */
[----:B---3--:R-:W1:Y:S02]  /*2460*/  SYNCS.PHASECHK.TRANS64.TRYWAIT P0, [R3+URZ+0xc0], R0 ;  /* 0x0000c000030075a7 */ /* 0x008e6400080011ff */
[----:B-1----:R-:W-:Y:S05]  /*2470*/  @!P0 BRA `(.L_x_41) ;  /* 0x00000060006c8947 */ /* 0x002fea0003800000 */
.L_x_142:
[----:B------:R-:W2:Y:S01]  /*2480*/  LDS.128 R4, [R5+0x150] ;  /* 0x0001500005047984 */ /* 0x000ea20000000c00 */
[----:B------:R-:W-:Y:S01]  /*2490*/  UISETP.GE.AND UP0, UPT, UR42, 0x1, UPT ;  /* 0x000000012a00788c */ /* 0x000fe2000bf06270 */
[----:B------:R-:W-:Y:S01]  /*24a0*/  @!PT LDS RZ, [RZ] ;  /* 0x00000000fffff984 */ /* 0x000fe20000000800 */
[----:B------:R-:W-:Y:S01]  /*24b0*/  @!PT LDS RZ, [RZ] ;  /* 0x00000000fffff984 */ /* 0x000fe20000000800 */
[----:B------:R-:W-:Y:S01]  /*24c0*/  @!PT LDS RZ, [RZ] ;  /* 0x00000000fffff984 */ /* 0x000fe20000000800 */
[----:B------:R-:W-:Y:S01]  /*24d0*/  @!PT LDS RZ, [RZ] ;  /* 0x00000000fffff984 */ /* 0x000fe20000000800 */
[----:B------:R3:W-:Y:S06]  /*24e0*/  MEMBAR.ALL.CTA ;  /* 0x0000000000007992 */ /* 0x0007ec0000008000 */
[----:B---3--:R-:W3:Y:S01]  /*24f0*/  FENCE.VIEW.ASYNC.S ;  /* 0x00000000000073c6 */ /* 0x008ee20000000000 */
[----:B--2---:R-:W-:-:S13]  /*2500*/  LOP3.LUT P0, RZ, R6, 0x1, RZ, 0xc0, !PT ;  /* 0x0000000106ff7812 */ /* 0x004fda000780c0ff */
[----:B---3--:R-:W-:Y:S01]  /*2510*/  VOTEU.ANY UP1, P0 ;  /* 0x0000000000ff7886 */ /* 0x008fe20000020100 */
[----:B------:R-:W-:-:S13]  /*2520*/  PLOP3.LUT P0, PT, PT, PT, UP1, 0x80, 0x8 ;  /* 0x000000000008781c */ /* 0x000fda0003f0f018 */
[----:B-1----:R-:W-:Y:S02]  /*2530*/  @P0 LOP3.LUT R0, R5, 0xffff, RZ, 0xc0, !PT ;  /* 0x0000ffff05000812 */ /* 0x002fe400078ec0ff */
[----:B----4-:R-:W-:Y:S02]  /*2540*/  @P0 MOV R2, R4 ;  /* 0x0000000400020202 */ /* 0x010fe40000000f00 */
[----:B------:R-:W-:Y:S01]  /*2550*/  @P0 R2UR UR5, R0 ;  /* 0x00000000000502ca */ /* 0x000fe200000e0000 */
[----:B------:R-:W-:Y:S01]  /*2560*/  VIADD R0, R3, 0xd0 ;  /* 0x000000d003007836 */ /* 0x000fe20000000000 */
[----:B------:R-:W-:Y:S02]  /*2570*/  @P0 SHF.R.U32.HI R4, RZ, 0x10, R5 ;  /* 0x00000010ff040819 */ /* 0x000fe40000011605 */
[----:B------:R-:W-:Y:S02]  /*2580*/  @P0 R2UR UR6, R2 ;  /* 0x00000000020602ca */ /* 0x000fe400000e0000 */
[----:B------:R-:W-:-:S02]  /*2590*/  PRMT R0, RZ, 0x654, R0 ;  /* 0x00000654ff007816 */ /* 0x000fc40000000000 */
[----:B------:R-:W-:Y:S02]  /*25a0*/  @P0 R2UR UR4, R4 ;  /* 0x00000000040402ca */ /* 0x000fe400000e0000 */
[----:B------:R1:W-:Y:S03]  /*25b0*/  SYNCS.ARRIVE.TRANS64.RED.A1T0 RZ, [R0+URZ], RZ ;  /* 0x000000ff00ff79a7 */ /* 0x0003e600081004ff */
[----:B------:R-:W-:-:S04]  /*25c0*/  @UP1 UMOV UR44, UR5 ;  /* 0x00000005002c1c82 */ /* 0x000fc80008000000 */
[----:B------:R-:W-:-:S04]  /*25d0*/  @UP1 UMOV UR45, UR6 ;  /* 0x00000006002d1c82 */ /* 0x000fc80008000000 */
[----:B------:R-:W-:Y:S01]  /*25e0*/  @UP1 UMOV UR36, UR4 ;  /* 0x0000000400241c82 */ /* 0x000fe20008000000 */
[----:B------:R-:W-:Y:S05]  /*25f0*/  BRA.U !UP0, `(.L_x_42) ;  /* 0x0000000108d47547 */ /* 0x000fea000b800000 */
[----:B------:R-:W2:Y:S01]  /*2600*/  LDCU.128 UR16, c[0x0][0xb10] ;  /* 0x00016200ff1077ac */ /* 0x000ea20008000c00 */
[----:B------:R-:W3:Y:S01]  /*2610*/  LDCU UR23, c[0x0][0xb20] ;  /* 0x00016400ff1777ac */ /* 0x000ee20008000800 */
[----:B------:R-:W4:Y:S01]  /*2620*/  LDCU UR22, c[0x0][0xb0c] ;  /* 0x00016180ff1677ac */ /* 0x000f220008000800 */
[----:B------:R-:W1:Y:S01]  /*2630*/  LDCU.64 UR8, c[0x0][0xb28] ;  /* 0x00016500ff0877ac */ /* 0x000e620008000a00 */
[----:B------:R-:W-:Y:S02]  /*2640*/  UISETP.NE.AND UP3, UPT, UR42, 0x1, UPT ;  /* 0x000000012a00788c */ /* 0x000fe4000bf65270 */
[----:B--2---:R-:W-:Y:S02]  /*2650*/  UIMAD.WIDE.U32 UR6, UR46, UR19, URZ ;  /* 0x000000132e0672a5 */ /* 0x004fe4000f8e00ff */
[----:B------:R-:W-:Y:S02]  /*2660*/  UIMAD.WIDE.U32 UR4, UR47, UR16, URZ ;  /* 0x000000102f0472a5 */ /* 0x000fe4000f8e00ff */
[----:B------:R-:W-:-:S02]  /*2670*/  UISETP.NE.AND UP0, UPT, UR18, 0x1, UPT ;  /* 0x000000011200788c */ /* 0x000fc4000bf05270 */
[----:B------:R-:W-:Y:S01]  /*2680*/  UIMAD.WIDE.U32 UR20, UR44, UR19, URZ ;  /* 0x000000132c1472a5 */ /* 0x000fe2000f8e00ff */
[----:B------:R-:W-:Y:S02]  /*2690*/  UMOV UR6, UR7 ;  /* 0x0000000700067c82 */ /* 0x000fe40008000000 */
[----:B------:R-:W-:Y:S01]  /*26a0*/  UMOV UR4, UR5 ;  /* 0x0000000500047c82 */ /* 0x000fe20008000000 */
[----:B---3--:R-:W-:Y:S02]  /*26b0*/  USHF.R.U32.HI UR6, URZ, UR23, UR6 ;  /* 0x00000017ff067299 */ /* 0x008fe40008011606 */
[----:B----4-:R-:W-:Y:S02]  /*26c0*/  UISETP.NE.AND UP2, UPT, UR22, 0x1, UPT ;  /* 0x000000011600788c */ /* 0x010fe4000bf45270 */
[----:B------:R-:W-:Y:S02]  /*26d0*/  USHF.R.U32.HI UR4, URZ, UR17, UR4 ;  /* 0x00000011ff047299 */ /* 0x000fe40008011604 */
[----:B------:R-:W-:-:S02]  /*26e0*/  USEL UR5, UR46, UR6, !UP0 ;  /* 0x000000062e057287 */ /* 0x000fc4000c000000 */
[----:B------:R-:W-:Y:S02]  /*26f0*/  USEL UR6, UR47, UR4, !UP2 ;  /* 0x000000042f067287 */ /* 0x000fe4000d000000 */
[----:B-1----:R-:W-:Y:S01]  /*2700*/  UIMAD.WIDE.U32 UR10, UR5, UR8, URZ ;  /* 0x00000008050a72a5 */ /* 0x002fe2000f8e00ff */
[----:B------:R-:W-:Y:S01]  /*2710*/  UMOV UR4, UR21 ;  /* 0x0000001500047c82 */ /* 0x000fe20008000000 */
[----:B------:R-:W-:Y:S02]  /*2720*/  UIMAD.WIDE.U32 UR12, UR45, UR16, URZ ;  /* 0x000000102d0c72a5 */ /* 0x000fe4000f8e00ff */
[----:B------:R-:W-:-:S03]  /*2730*/  UIMAD.WIDE.U32 UR20, UR6, UR8, URZ ;  /* 0x00000008061472a5 */ /* 0x000fc6000f8e00ff */
[----:B------:R-:W-:Y:S01]  /*2740*/  UMOV UR10, UR11 ;  /* 0x0000000b000a7c82 */ /* 0x000fe20008000000 */
[----:B------:R-:W-:Y:S02]  /*2750*/  USHF.R.U32.HI UR4, URZ, UR23, UR4 ;  /* 0x00000017ff047299 */ /* 0x000fe40008011604 */
[----:B------:R-:W-:Y:S01]  /*2760*/  @UP3 USHF.R.U32.HI UR5, URZ, UR9, UR10 ;  /* 0x00000009ff053299 */ /* 0x000fe2000801160a */
[----:B------:R-:W-:Y:S01]  /*2770*/  UMOV UR12, UR13 ;  /* 0x0000000d000c7c82 */ /* 0x000fe20008000000 */
[----:B------:R-:W-:Y:S01]  /*2780*/  UMOV UR20, UR21 ;  /* 0x0000001500147c82 */ /* 0x000fe20008000000 */
[----:B------:R-:W-:Y:S02]  /*2790*/  USHF.R.U32.HI UR17, URZ, UR17, UR12 ;  /* 0x00000011ff117299 */ /* 0x000fe4000801160c */
[----:B------:R-:W-:Y:S02]  /*27a0*/  USEL UR4, UR44, UR4, !UP0 ;  /* 0x000000042c047287 */ /* 0x000fe4000c000000 */
[----:B------:R-:W-:-:S02]  /*27b0*/  @UP3 USHF.R.U32.HI UR6, URZ, UR9, UR20 ;  /* 0x00000009ff063299 */ /* 0x000fc40008011614 */
[----:B------:R-:W-:Y:S02]  /*27c0*/  UIMAD UR7, UR42, UR5, URZ ;  /* 0x000000052a0772a4 */ /* 0x000fe4000f8e02ff */
[----:B------:R-:W-:Y:S02]  /*27d0*/  USEL UR5, UR45, UR17, !UP2 ;  /* 0x000000112d057287 */ /* 0x000fe4000d000000 */
[----:B------:R-:W-:Y:S02]  /*27e0*/  UIMAD UR10, UR42, UR6, URZ ;  /* 0x000000062a0a72a4 */ /* 0x000fe4000f8e02ff */
[----:B------:R-:W-:Y:S02]  /*27f0*/  UISETP.GE.AND UP0, UPT, UR4, UR7, UPT ;  /* 0x000000070400728c */ /* 0x000fe4000bf06270 */
[----:B------:R-:W-:Y:S02]  /*2800*/  UIMAD.WIDE.U32 UR12, UR4, UR8, URZ ;  /* 0x00000008040c72a5 */ /* 0x000fe4000f8e00ff */
[----:B------:R-:W-:-:S02]  /*2810*/  UISETP.GE.OR UP0, UPT, UR5, UR10, UP0 ;  /* 0x0000000a0500728c */ /* 0x000fc40008706670 */
[----:B------:R-:W-:Y:S02]  /*2820*/  UIMAD.WIDE.U32 UR10, UR5, UR8, URZ ;  /* 0x00000008050a72a5 */ /* 0x000fe4000f8e00ff */
[----:B------:R-:W-:Y:S01]  /*2830*/  UIADD3 UR12, UPT, UPT, -UR4, URZ, URZ ;  /* 0x000000ff040c7290 */ /* 0x000fe2000fffe1ff */
[----:B------:R-:W-:Y:S01]  /*2840*/  UMOV UR8, UR13 ;  /* 0x0000000d00087c82 */ /* 0x000fe20008000000 */
[----:B------:R-:W-:Y:S02]  /*2850*/  UIADD3 UR10, UPT, UPT, -UR5, URZ, URZ ;  /* 0x000000ff050a7290 */ /* 0x000fe4000fffe1ff */
        /* <DEDUP_REMOVED lines=15> */
.L_x_42:
[----:B------:R-:W2:Y:S02]  /*2950*/  LDCU UR4, c[0x0][0xb30] ;  /* 0x00016600ff0477ac */ /* 0x000ea40008000800 */
[----:B--2---:R-:W-:-:S09]  /*2960*/  UISETP.NE.AND UP0, UPT, UR4, 0x1, UPT ;  /* 0x000000010400788c */ /* 0x004fd2000bf05270 */
[----:B------:R-:W-:Y:S05]  /*2970*/  BRA.U UP0, `(.L_x_43) ;  /* 0x0000000100447547 */ /* 0x000fea000b800000 */
[----:B------:R-:W2:Y:S01]  /*2980*/  LDCU.128 UR8, c[0x0][0xb10] ;  /* 0x00016200ff0877ac */ /* 0x000ea20008000c00 */
[----:B------:R-:W3:Y:S01]  /*2990*/  LDCU UR12, c[0x0][0xb0c] ;  /* 0x00016180ff0c77ac */ /* 0x000ee20008000800 */
[----:B------:R-:W4:Y:S01]  /*29a0*/  LDCU UR13, c[0x0][0xb20] ;  /* 0x00016400ff0d77ac */ /* 0x000f220008000800 */
[----:B--2---:R-:W-:Y:S02]  /*29b0*/  UIMAD.WIDE.U32 UR6, UR45, UR8, URZ ;  /* 0x000000082d0672a5 */ /* 0x004fe4000f8e00ff */
[----:B------:R-:W-:Y:S02]  /*29c0*/  UIMAD.WIDE.U32 UR4, UR44, UR11, URZ ;  /* 0x0000000b2c0472a5 */ /* 0x000fe4000f8e00ff */
[----:B---3--:R-:W-:Y:S02]  /*29d0*/  UISETP.NE.AND UP2, UPT, UR12, 0x1, UPT ;  /* 0x000000010c00788c */ /* 0x008fe4000bf45270 */
[----:B------:R-:W-:Y:S01]  /*29e0*/  UISETP.NE.AND UP0, UPT, UR10, 0x1, UPT ;  /* 0x000000010a00788c */ /* 0x000fe2000bf05270 */
[----:B------:R-:W-:-:S02]  /*29f0*/  UMOV UR6, UR7 ;  /* 0x0000000700067c82 */ /* 0x000fc40008000000 */
[----:B------:R-:W-:Y:S01]  /*2a00*/  UMOV UR4, UR5 ;  /* 0x0000000500047c82 */ /* 0x000fe20008000000 */
[----:B------:R-:W-:Y:S02]  /*2a10*/  USHF.R.U32.HI UR9, URZ, UR9, UR6 ;  /* 0x00000009ff097299 */ /* 0x000fe40008011606 */
[----:B----4-:R-:W-:Y:S02]  /*2a20*/  USHF.R.U32.HI UR4, URZ, UR13, UR4 ;  /* 0x0000000dff047299 */ /* 0x010fe40008011604 */
[----:B------:R-:W-:Y:S02]  /*2a30*/  USEL UR5, UR45, UR9, !UP2 ;  /* 0x000000092d057287 */ /* 0x000fe4000d000000 */
[----:B------:R-:W-:-:S04]  /*2a40*/  USEL UR4, UR44, UR4, !UP0 ;  /* 0x000000042c047287 */ /* 0x000fc8000c000000 */
[----:B------:R-:W-:Y:S02]  /*2a50*/  UIADD3 UR6, UPT, UPT, UR5, -UR4, URZ ;  /* 0x8000000405067290 */ /* 0x000fe4000fffe0ff */
[----:B------:R-:W-:Y:S02]  /*2a60*/  UIADD3 UR4, UPT, UPT, -UR5, UR4, URZ ;  /* 0x0000000405047290 */ /* 0x000fe4000fffe1ff */
[----:B------:R-:W-:Y:S02]  /*2a70*/  UIMAD UR44, UR6, UR10, UR44 ;  /* 0x0000000a062c72a4 */ /* 0x000fe4000f8e022c */
[----:B------:R-:W-:-:S12]  /*2a80*/  UIMAD UR45, UR4, UR12, UR45 ;  /* 0x0000000c042d72a4 */ /* 0x000fd8000f8e022d */
.L_x_43:
[----:B------:R-:W-:Y:S01]  /*2a90*/  VIADD R11, R11, 0x1 ;  /* 0x000000010b0b7836 */ /* 0x000fe20000000000 */
[----:B------:R-:W-:Y:S02]  /*2aa0*/  R2UR UR5, R59 ;  /* 0x000000003b0572ca */ /* 0x000fe400000e0000 */
[----:B------:R-:W-:Y:S02]  /*2ab0*/  R2UR UR4, R58 ;  /* 0x000000003a0472ca */ /* 0x000fe400000e0000 */
[C---:B------:R-:W-:Y:S02]  /*2ac0*/  ISETP.NE.AND P0, PT, R11.reuse, 0x2, PT ;  /* 0x000000020b00780c */ /* 0x040fe40003f05270 */
[----:B------:R-:W-:Y:S02]  /*2ad0*/  PLOP3.LUT P1, PT, PT, PT, PT, 0x80, 0x8 ;  /* 0x000000000008781c */ /* 0x000fe40003f2f070 */
[----:B------:R-:W-:Y:S02]  /*2ae0*/  SEL R3, RZ, 0x1, P0 ;  /* 0x00000001ff037807 */ /* 0x000fe40000000000 */
[----:B------:R-:W-:-:S02]  /*2af0*/  SEL R11, R11, RZ, P0 ;  /* 0x000000ff0b0b7207 */ /* 0x000fc40000000000 */
[----:B------:R-:W-:Y:S01]  /*2b00*/  LOP3.LUT R10, R10, R3, RZ, 0x3c, !PT ;  /* 0x000000030a0a7212 */ /* 0x000fe200078e3cff */
[----:B------:R-:W-:Y:S02]  /*2b10*/  UIADD3 UR27, UPT, UPT, UR45, UR5, URZ ;  /* 0x000000052d1b7290 */ /* 0x000fe4000fffe0ff */
[----:B------:R-:W-:Y:S01]  /*2b20*/  UIADD3 UR26, UPT, UPT, UR44, UR4, URZ ;  /* 0x000000042c1a7290 */ /* 0x000fe2000fffe0ff */
[----:B------:R-:W-:Y:S11]  /*2b30*/  BRA.U UP1, `(.L_x_44) ;  /* 0xffffffed01b07547 */ /* 0x000ff6000b83ffff */
[----:B------:R-:W-:Y:S01]  /*2b40*/  UIADD3 UR14, UPT, UPT, UR14, 0x40, URZ ;  /* 0x000000400e0e7890 */ /* 0x000fe2000fffe0ff */
[----:B------:R-:W-:-:S03]  /*2b50*/  SHF.L.U32 R3, R12, 0x1f, RZ ;  /* 0x0000001f0c037819 */ /* 0x000fc600000006ff */
[----:B------:R-:W-:-:S09]  /*2b60*/  ULEA UR4, UR15, UR14, 0x3 ;  /* 0x0000000e0f047291 */ /* 0x000fd2000f8e18ff */
[----:B------:R-:W2:Y:S02]  /*2b70*/  SYNCS.PHASECHK.TRANS64.TRYWAIT P0, [UR4], R3 ;  /* 0x00000003ff0075a7 */ /* 0x000ea40008001104 */
[----:B--2---:R-:W-:Y:S05]  /*2b80*/  @!P0 BRA `(.L_x_45) ;  /* 0x0000005800bc8947 */ /* 0x004fea0003800000 */
.L_x_144:
[----:B------:R-:W-:-:S04]  /*2b90*/  UIADD3 UR4, UPT, UPT, UR15, 0x1, URZ ;  /* 0x000000010f047890 */ /* 0x000fc8000fffe0ff */
[----:B------:R-:W-:-:S04]  /*2ba0*/  UISETP.NE.AND UP0, UPT, UR4, 0x8, UPT ;  /* 0x000000080400788c */ /* 0x000fc8000bf05270 */
[----:B------:R-:W-:Y:S02]  /*2bb0*/  USEL UR6, URZ, 0x1, UP0 ;  /* 0x00000001ff067887 */ /* 0x000fe40008000000 */
[----:B------:R-:W-:-:S04]  /*2bc0*/  USEL UR4, UR4, URZ, UP0 ;  /* 0x000000ff04047287 */ /* 0x000fc80008000000 */
[----:B------:R-:W-:Y:S01]  /*2bd0*/  ULEA UR5, UR4, UR14, 0x3 ;  /* 0x0000000e04057291 */ /* 0x000fe2000f8e18ff */
[----:B------:R-:W-:-:S04]  /*2be0*/  LOP3.LUT R2, R12, UR6, RZ, 0x3c, !PT ;  /* 0x000000060c027c12 */ /* 0x000fc8000f8e3cff */
[----:B-1----:R-:W-:-:S04]  /*2bf0*/  SHF.L.U32 R3, R2, 0x1f, RZ ;  /* 0x0000001f02037819 */ /* 0x002fc800000006ff */
[----:B------:R-:W1:Y:S02]  /*2c00*/  SYNCS.PHASECHK.TRANS64.TRYWAIT P0, [UR5], R3 ;  /* 0x00000003ff0075a7 */ /* 0x000e640008001105 */
[----:B-1----:R-:W-:Y:S05]  /*2c10*/  @!P0 BRA `(.L_x_46) ;  /* 0x0000005800b08947 */ /* 0x002fea0003800000 */
.L_x_146:
        /* <DEDUP_REMOVED lines=9> */
.L_x_148:
        /* <DEDUP_REMOVED lines=9> */
.L_x_150:
        /* <DEDUP_REMOVED lines=9> */
.L_x_152:
        /* <DEDUP_REMOVED lines=9> */
.L_x_154:
        /* <DEDUP_REMOVED lines=9> */
.L_x_156:
[----:B------:R-:W-:-:S04]  /*2ef0*/  UIADD3 UR4, UPT, UPT, UR4, 0x1, URZ ;  /* 0x0000000104047890 */ /* 0x000fc8000fffe0ff */
[----:B------:R-:W-:-:S04]  /*2f00*/  UISETP.NE.AND UP0, UPT, UR4, 0x8, UPT ;  /* 0x000000080400788c */ /* 0x000fc8000bf05270 */
[----:B------:R-:W-:Y:S02]  /*2f10*/  USEL UR5, URZ, 0x1, UP0 ;  /* 0x00000001ff057887 */ /* 0x000fe40008000000 */
[----:B------:R-:W-:-:S04]  /*2f20*/  USEL UR4, UR4, URZ, UP0 ;  /* 0x000000ff04047287 */ /* 0x000fc80008000000 */
[----:B------:R-:W-:Y:S01]  /*2f30*/  ULEA UR4, UR4, UR14, 0x3 ;  /* 0x0000000e04047291 */ /* 0x000fe2000f8e18ff */
[----:B-1----:R-:W-:-:S04]  /*2f40*/  LOP3.LUT R3, R2, UR5, RZ, 0x3c, !PT ;  /* 0x0000000502037c12 */ /* 0x002fc8000f8e3cff */
[----:B------:R-:W-:Y:S01]  /*2f50*/  SHF.L.U32 R3, R3, 0x1f, RZ ;  /* 0x0000001f03037819 */ /* 0x000fe200000006ff */
[----:B------:R-:W-:-:S07]  /*2f60*/  IMAD.U32 R0, RZ, RZ, UR4 ;  /* 0x00000004ff007e24 */ /* 0x000fce000f8e00ff */
.L_x_52:
[----:B-1----:R1:W2:Y:S02]  /*2f70*/  SYNCS.PHASECHK.TRANS64.TRYWAIT P0, [R0+URZ], R3 ;  /* 0x00000003000075a7 */ /* 0x0022a400080011ff */
[----:B--2---:R-:W-:Y:S05]  /*2f80*/  @!P0 NANOSLEEP.SYNCS 0x989680 ;  /* 0x009896800000895d */ /* 0x004fea0003900000 */
[----:B------:R-:W2:Y:S02]  /*2f90*/  @!P0 SYNCS.PHASECHK.TRANS64 P0, [R0+URZ], R3 ;  /* 0x00000003000085a7 */ /* 0x000ea400080010ff */
[----:B--2---:R-:W-:Y:S05]  /*2fa0*/  @P0 EXIT ;  /* 0x000000000000094d */ /* 0x004fea0003800000 */
[----:B------:R-:W-:Y:S05]  /*2fb0*/  BRA `(.L_x_52) ;  /* 0xfffffffc00ec7947 */ /* 0x000fea000383ffff */
.L_x_22:
[----:B------:R-:W-:-:S04]  /*2fc0*/  UISETP.NE.AND UP0, UPT, UR53, URZ, UPT ;  /* 0x000000ff3500728c */ /* 0x000fc8000bf05270 */
[----:B------:R-:W-:-:S09]  /*2fd0*/  UISETP.NE.OR UP0, UPT, UR20, 0x1, UP0 ;  /* 0x000000011400788c */ /* 0x000fd20008705670 */
[----:B------:R-:W-:Y:S05]  /*2fe0*/  BRA.U UP0, `(.L_x_53) ;  /* 0x0000000500487547 */ /* 0x000fea000b800000 */
[----:B------:R-:W-:Y:S01]  /*2ff0*/  ISETP.GE.U32.AND P2, PT, R3, 0x4, PT ;  /* 0x000000040300780c */ /* 0x000fe20003f46070 */
[----:B------:R-:W-:Y:S01]  /*3000*/  IMAD.MOV.U32 R12, RZ, RZ, 0x1 ;  /* 0x00000001ff0c7424 */ /* 0x000fe200078e00ff */
[----:B------:R-:W-:Y:S02]  /*3010*/  CS2R R10, SRZ ;  /* 0x00000000000a7805 */ /* 0x000fe4000001ff00 */
[----:B------:R-:W-:Y:S01]  /*3020*/  CS2R R8, SRZ ;  /* 0x0000000000087805 */ /* 0x000fe2000001ff00 */
[----:B------:R-:W-:Y:S01]  /*3030*/  UMOV UR6, 0x400 ;  /* 0x0000040000067882 */ /* 0x000fe20000000000 */
[----:B------:R-:W-:Y:S01]  /*3040*/  UMOV UR5, URZ ;  /* 0x000000ff00057c82 */ /* 0x000fe20008000000 */
[----:B------:R-:W-:-:S12]  /*3050*/  ULEA UR6, UR53, UR6, 0x18 ;  /* 0x0000000635067291 */ /* 0x000fd8000f8ec0ff */
.L_x_57:
[----:B------:R-:W-:Y:S02]  /*3060*/  LEA R0, R8, UR6, 0x3 ;  /* 0x0000000608007c11 */ /* 0x000fe4000f8e18ff */
[----:B------:R-:W-:-:S03]  /*3070*/  SHF.L.U32 R5, R9, 0x1f, RZ ;  /* 0x0000001f09057819 */ /* 0x000fc600000006ff */
[----:B------:R-:W-:Y:S01]  /*3080*/  VIADD R4, R0, 0x130 ;  /* 0x0000013000047836 */ /* 0x000fe20000000000 */
[----:B------:R-:W2:Y:S02]  /*3090*/  SYNCS.PHASECHK.TRANS64.TRYWAIT P0, [R0+URZ+0x120], R5 ;  /* 0x00012005000075a7 */ /* 0x000ea400080011ff */
[----:B--2---:R-:W-:Y:S05]  /*30a0*/  @!P0 BRA `(.L_x_54) ;  /* 0x00000058001c8947 */ /* 0x004fea0003800000 */
.L_x_157:
[----:B------:R-:W-:Y:S01]  /*30b0*/  ULEA UR4, UR5, UR6, 0x3 ;  /* 0x0000000605047291 */ /* 0x000fe2000f8e18ff */
[----:B------:R-:W-:Y:S01]  /*30c0*/  PRMT R4, RZ, 0x654, R4 ;  /* 0x00000654ff047816 */ /* 0x000fe20000000004 */
[----:B--2---:R-:W-:Y:S01]  /*30d0*/  @!P2 IMAD.MOV.U32 R5, RZ, RZ, 0x10 ;  /* 0x00000010ff05a424 */ /* 0x004fe200078e00ff */
[----:B------:R-:W-:Y:S01]  /*30e0*/  SHF.L.U32 R7, R12, 0x1f, RZ ;  /* 0x0000001f0c077819 */ /* 0x000fe200000006ff */
[----:B------:R-:W-:Y:S01]  /*30f0*/  UIADD3 UR7, UPT, UPT, UR4, 0xc0, URZ ;  /* 0x000000c004077890 */ /* 0x000fe2000fffe0ff */
[----:B------:R2:W-:Y:S05]  /*3100*/  SYNCS.ARRIVE.TRANS64.RED.A1T0 RZ, [R4+URZ], RZ ;  /* 0x000000ff04ff79a7 */ /* 0x0005ea00081004ff */
[----:B------:R-:W-:Y:S01]  /*3110*/  IMAD.U32 R0, RZ, RZ, UR7 ;  /* 0x00000007ff007e24 */ /* 0x000fe2000f8e00ff */
[----:B------:R-:W3:Y:S04]  /*3120*/  SYNCS.PHASECHK.TRANS64.TRYWAIT P0, [UR4+0xd0], R7 ;  /* 0x0000d007ff0075a7 */ /* 0x000ee80008001104 */
[----:B------:R-:W-:Y:S01]  /*3130*/  PRMT R13, R3, 0x654, R0 ;  /* 0x00000654030d7816 */ /* 0x000fe20000000000 */
[----:B--23--:R-:W-:Y:S06]  /*3140*/  @!P0 BRA `(.L_x_55) ;  /* 0x0000005800088947 */ /* 0x00cfec0003800000 */
.L_x_159:
[----:B------:R-:W-:Y:S01]  /*3150*/  ULEA UR8, UR5, UR6, 0x4 ;  /* 0x0000000605087291 */ /* 0x000fe2000f8e20ff */
[----:B------:R-:W-:Y:S01]  /*3160*/  SEL R2, R13, R2, !P2 ;  /* 0x000000020d027207 */ /* 0x000fe20005000000 */
[----:B------:R-:W-:Y:S01]  /*3170*/  UIADD3 UR9, UPT, UPT, UR4, 0xc0, URZ ;  /* 0x000000c004097890 */ /* 0x000fe2000fffe0ff */
[----:B--2---:R-:W-:Y:S01]  /*3180*/  LEA R0, R11, UR6, 0x3 ;  /* 0x000000060b007c11 */ /* 0x004fe2000f8e18ff */
[----:B------:R-:W-:Y:S01]  /*3190*/  UIADD3 UR8, UPT, UPT, UR8, 0x150, URZ ;  /* 0x0000015008087890 */ /* 0x000fe2000fffe0ff */
[----:B------:R2:W-:Y:S01]  /*31a0*/  @!P2 SYNCS.ARRIVE.TRANS64.RED RZ, [R2+URZ], R5 ;  /* 0x0000000502ffa9a7 */ /* 0x0005e200080004ff */
[----:B------:R-:W-:Y:S01]  /*31b0*/  UIADD3 UR4, UPT, UPT, UR5, 0x1, URZ ;  /* 0x0000000105047890 */ /* 0x000fe2000fffe0ff */
[----:B------:R-:W-:-:S03]  /*31c0*/  VIADD R8, R8, 0x1 ;  /* 0x0000000108087836 */ /* 0x000fc60000000000 */
[----:B------:R-:W-:Y:S02]  /*31d0*/  UISETP.NE.AND UP0, UPT, UR4, 0x2, UPT ;  /* 0x000000020400788c */ /* 0x000fe4000bf05270 */
[----:B------:R-:W-:Y:S01]  /*31e0*/  ISETP.NE.AND P0, PT, R8, 0x2, PT ;  /* 0x000000020800780c */ /* 0x000fe20003f05270 */
[----:B------:R-:W-:Y:S06]  /*31f0*/  UGETNEXTWORKID.BROADCAST [UR8], [UR9] ;  /* 0x00000000080073ca */ /* 0x000fec0008000100 */
[----:B------:R-:W-:Y:S02]  /*3200*/  USEL UR7, URZ, 0x1, UP0 ;  /* 0x00000001ff077887 */ /* 0x000fe40008000000 */
[----:B------:R-:W-:-:S04]  /*3210*/  USEL UR5, UR4, URZ, UP0 ;  /* 0x000000ff04057287 */ /* 0x000fc80008000000 */
[----:B------:R-:W-:Y:S02]  /*3220*/  LOP3.LUT R12, R12, UR7, RZ, 0x3c, !PT ;  /* 0x000000070c0c7c12 */ /* 0x000fe4000f8e3cff */
[----:B--2---:R-:W-:-:S04]  /*3230*/  SHF.L.U32 R5, R10, 0x1f, RZ ;  /* 0x0000001f0a057819 */ /* 0x004fc800000006ff */
[----:B------:R-:W2:Y:S02]  /*3240*/  SYNCS.PHASECHK.TRANS64.TRYWAIT P1, [R0+URZ+0xc0], R5 ;  /* 0x0000c005000075a7 */ /* 0x000ea400080211ff */
[----:B--2---:R-:W-:Y:S05]  /*3250*/  @!P1 BRA `(.L_x_56) ;  /* 0x0000005400dc9947 */ /* 0x004fea0003800000 */
.L_x_160:
[C---:B------:R-:W-:Y:S01]  /*3260*/  LEA R4, R11.reuse, UR6, 0x4 ;  /* 0x000000060b047c11 */ /* 0x040fe2000f8e20ff */
[----:B--2---:R-:W-:Y:S01]  /*3270*/  VIADD R0, R0, 0xd0 ;  /* 0x000000d000007836 */ /* 0x004fe20000000000 */
[----:B------:R-:W-:Y:S01]  /*3280*/  SEL R8, R8, RZ, P0 ;  /* 0x000000ff08087207 */ /* 0x000fe20000000000 */
[----:B------:R-:W-:-:S03]  /*3290*/  VIADD R11, R11, 0x1 ;  /* 0x000000010b0b7836 */ /* 0x000fc60000000000 */
[----:B------:R-:W2:Y:S01]  /*32a0*/  LDS.128 R4, [R4+0x150] ;  /* 0x0001500004047984 */ /* 0x000ea20000000c00 */
[----:B------:R-:W-:Y:S02]  /*32b0*/  PRMT R0, RZ, 0x654, R0 ;  /* 0x00000654ff007816 */ /* 0x000fe40000000000 */
[C---:B------:R-:W-:Y:S01]  /*32c0*/  ISETP.NE.AND P1, PT, R11.reuse, 0x2, PT ;  /* 0x000000020b00780c */ /* 0x040fe20003f25270 */
[----:B------:R-:W-:Y:S01]  /*32d0*/  @!PT LDS RZ, [RZ] ;  /* 0x00000000fffff984 */ /* 0x000fe20000000800 */
[----:B------:R-:W-:Y:S01]  /*32e0*/  @!PT LDS RZ, [RZ] ;  /* 0x00000000fffff984 */ /* 0x000fe20000000800 */
[----:B------:R-:W-:Y:S01]  /*32f0*/  @!PT LDS RZ, [RZ] ;  /* 0x00000000fffff984 */ /* 0x000fe20000000800 */
[----:B------:R-:W-:Y:S01]  /*3300*/  @!PT LDS RZ, [RZ] ;  /* 0x00000000fffff984 */ /* 0x000fe20000000800 */
[----:B------:R3:W-:Y:S06]  /*3310*/  MEMBAR.ALL.CTA ;  /* 0x0000000000007992 */ /* 0x0007ec0000008000 */
[----:B---3--:R-:W3:Y:S01]  /*3320*/  FENCE.VIEW.ASYNC.S ;  /* 0x00000000000073c6 */ /* 0x008ee20000000000 */
[----:B------:R-:W-:Y:S01]  /*3330*/  SEL R11, R11, RZ, P1 ;  /* 0x000000ff0b0b7207 */ /* 0x000fe20000800000 */
[----:B---3--:R3:W-:Y:S01]  /*3340*/  SYNCS.ARRIVE.TRANS64.RED.A1T0 RZ, [R0+URZ], RZ ;  /* 0x000000ff00ff79a7 */ /* 0x0087e200081004ff */
[----:B--2---:R-:W-:-:S02]  /*3350*/  LOP3.LUT P3, RZ, R6, 0x1, RZ, 0xc0, !PT ;  /* 0x0000000106ff7812 */ /* 0x004fc4000786c0ff */
[----:B------:R-:W-:-:S04]  /*3360*/  SEL R5, RZ, 0x1, P1 ;  /* 0x00000001ff057807 */ /* 0x000fc80000800000 */
[----:B------:R-:W-:Y:S02]  /*3370*/  LOP3.LUT R10, R10, R5, RZ, 0x3c, !PT ;  /* 0x000000050a0a7212 */ /* 0x000fe400078e3cff */
[----:B---3--:R-:W-:-:S04]  /*3380*/  SEL R0, RZ, 0x1, P0 ;  /* 0x00000001ff007807 */ /* 0x008fc80000000000 */
[----:B------:R-:W-:Y:S01]  /*3390*/  LOP3.LUT R9, R9, R0, RZ, 0x3c, !PT ;  /* 0x0000000009097212 */ /* 0x000fe200078e3cff */
[----:B------:R-:W-:Y:S06]  /*33a0*/  @P3 BRA `(.L_x_57) ;  /* 0xfffffffc002c3947 */ /* 0x000fec000383ffff */
[----:B------:R-:W-:Y:S01]  /*33b0*/  ULEA UR4, UR5, UR6, 0x3 ;  /* 0x0000000605047291 */ /* 0x000fe2000f8e18ff */
[----:B------:R-:W-:-:S08]  /*33c0*/  SHF.L.U32 R3, R12, 0x1f, RZ ;  /* 0x0000001f0c037819 */ /* 0x000fd000000006ff */
[----:B------:R-:W2:Y:S02]  /*33d0*/  SYNCS.PHASECHK.TRANS64 P0, [UR4+0xd0], R3 ;  /* 0x0000d003ff0075a7 */ /* 0x000ea40008001004 */
[----:B--2---:R-:W-:Y:S05]  /*33e0*/  @P0 BRA `(.L_x_58) ;  /* 0x0000000000080947 */ /* 0x004fea0003800000 */
[----:B------:R-:W2:Y:S02]  /*33f0*/  SYNCS.PHASECHK.TRANS64.TRYWAIT P0, [UR4+0xd0], R3 ;  /* 0x0000d003ff0075a7 */ /* 0x000ea40008001104 */
[----:B--2---:R-:W-:Y:S05]  /*3400*/  @!P0 BRA `(.L_x_59) ;  /* 0x0000005400848947 */ /* 0x004fea0003800000 */
.L_x_58:
[----:B------:R-:W-:-:S04]  /*3410*/  UIADD3 UR7, UPT, UPT, UR5, 0x1, URZ ;  /* 0x0000000105077890 */ /* 0x000fc8000fffe0ff */
[----:B------:R-:W-:-:S04]  /*3420*/  UISETP.NE.AND UP0, UPT, UR7, 0x2, UPT ;  /* 0x000000020700788c */ /* 0x000fc8000bf05270 */
[----:B------:R-:W-:Y:S02]  /*3430*/  USEL UR8, URZ, 0x1, UP0 ;  /* 0x00000001ff087887 */ /* 0x000fe40008000000 */
[----:B------:R-:W-:-:S04]  /*3440*/  USEL UR7, UR7, URZ, UP0 ;  /* 0x000000ff07077287 */ /* 0x000fc80008000000 */
[----:B------:R-:W-:Y:S01]  /*3450*/  ULEA UR7, UR7, UR6, 0x3 ;  /* 0x0000000607077291 */ /* 0x000fe2000f8e18ff */
[----:B--2---:R-:W-:-:S04]  /*3460*/  LOP3.LUT R3, R12, UR8, RZ, 0x3c, !PT ;  /* 0x000000080c037c12 */ /* 0x004fc8000f8e3cff */
[----:B------:R-:W-:-:S04]  /*3470*/  SHF.L.U32 R0, R3, 0x1f, RZ ;  /* 0x0000001f03007819 */ /* 0x000fc800000006ff */
[----:B------:R-:W2:Y:S02]  /*3480*/  SYNCS.PHASECHK.TRANS64 P0, [UR7+0xd0], R0 ;  /* 0x0000d000ff0075a7 */ /* 0x000ea40008001007 */
[----:B-12---:R-:W-:Y:S05]  /*3490*/  @P0 EXIT ;  /* 0x000000000000094d */ /* 0x006fea0003800000 */
[----:B------:R-:W-:Y:S02]  /*34a0*/  SHF.L.U32 R3, R3, 0x1f, RZ ;  /* 0x0000001f03037819 */ /* 0x000fe400000006ff */
[----:B------:R-:W-:-:S07]  /*34b0*/  MOV R0, UR7 ;  /* 0x0000000700007c02 */ /* 0x000fce0008000f00 */
.L_x_60:
[----:B-1----:R1:W2:Y:S02]  /*34c0*/  SYNCS.PHASECHK.TRANS64.TRYWAIT P0, [R0+URZ+0xd0], R3 ;  /* 0x0000d003000075a7 */ /* 0x0022a400080011ff */
[----:B--2---:R-:W-:Y:S05]  /*34d0*/  @!P0 NANOSLEEP.SYNCS 0x989680 ;  /* 0x009896800000895d */ /* 0x004fea0003900000 */
[----:B------:R-:W2:Y:S02]  /*34e0*/  @!P0 SYNCS.PHASECHK.TRANS64 P0, [R0+URZ+0xd0], R3 ;  /* 0x0000d003000085a7 */ /* 0x000ea400080010ff */
[----:B--2---:R-:W-:Y:S05]  /*34f0*/  @P0 EXIT ;  /* 0x000000000000094d */ /* 0x004fea0003800000 */
[----:B------:R-:W-:Y:S05]  /*3500*/  BRA `(.L_x_60) ;  /* 0xfffffffc00ec7947 */ /* 0x000fea000383ffff */
.L_x_53:
[----:B------:R-:W-:Y:S05]  /*3510*/  BRA.U UP5, `(.L_x_61) ;  /* 0x0000001505487547 */ /* 0x000fea000b800000 */
[----:B------:R-:W-:Y:S01]  /*3520*/  UMOV UR4, 0x40 ;  /* 0x0000004000047882 */ /* 0x000fe20000000000 */
[----:B------:R-:W-:Y:S01]  /*3530*/  NOP ;  /* 0x0000000000007918 */ /* 0x000fe20000000000 */
[----:B------:R-:W-:Y:S01]  /*3540*/  ULEA UR5, UR53, UR4, 0x18 ;  /* 0x0000000435057291 */ /* 0x000fe2000f8ec0ff */
[----:B------:R-:W-:Y:S02]  /*3550*/  UMOV UR6, 0x400 ;  /* 0x0000040000067882 */ /* 0x000fe40000000000 */
[----:B------:R-:W-:-:S06]  /*3560*/  ULEA UR6, UR53, UR6, 0x18 ;  /* 0x0000000635067291 */ /* 0x000fcc000f8ec0ff */
[----:B------:R-:W2:Y:S02]  /*3570*/  LDS.U8 R3, [UR5+0x1c] ;  /* 0x00001c05ff037984 */ /* 0x000ea40008000000 */
[----:B--2---:R-:W-:-:S13]  /*3580*/  ISETP.NE.AND P0, PT, R3, RZ, PT ;  /* 0x000000ff0300720c */ /* 0x004fda0003f05270 */
[----:B------:R-:W-:Y:S05]  /*3590*/  @P0 BRA `(.L_x_62) ;  /* 0x0000000400080947 */ /* 0x000fea0003800000 */
[----:B------:R-:W-:Y:S02]  /*35a0*/  UISETP.NE.U32.AND UP1, UPT, UR68, 0x1, UPT ;  /* 0x000000014400788c */ /* 0x000fe4000bf25070 */
[----:B------:R-:W-:-:S07]  /*35b0*/  UIADD3 UR7, UPT, UPT, UR5, 0x8, URZ ;  /* 0x0000000805077890 */ /* 0x000fce000fffe0ff */
[----:B------:R-:W-:Y:S05]  /*35c0*/  BRA.U !UP1, `(.L_x_63) ;  /* 0x00000001099c7547 */ /* 0x000fea000b800000 */
[----:B------:R-:W-:Y:S01]  /*35d0*/  ELECT P0, URZ, PT ;  /* 0x0000000000ff782f */ /* 0x000fe20003800000 */
[----:B------:R-:W-:-:S12]  /*35e0*/  BSSY B0, `(.L_x_63) ;  /* 0x0000025000007945 */ /* 0x000fd80003800000 */
[----:B------:R-:W-:Y:S05]  /*35f0*/  @!P0 BRA `(.L_x_64) ;  /* 0x00000000008c8947 */ /* 0x000fea0003800000 */
[----:B------:R-:W-:-:S05]  /*3600*/  UMOV UR4, 0x10 ;  /* 0x0000001000047882 */ /* 0x000fca0000000000 */
[----:B------:R-:W-:Y:S04]  /*3610*/  DEPBAR.LE SB2, 0x36 ;  /* 0x0000ad800000791a */ /* 0x000fe80000000000 */
[----:B------:R-:W2:Y:S02]  /*3620*/  UTCATOMSWS.2CTA.FIND_AND_SET.ALIGN UP0, UR4, UR4 ;  /* 0x00000004000475e3 */ /* 0x000ea40008200800 */
[----:B--2---:R-:W-:Y:S01]  /*3630*/  MOV R10, UR4 ;  /* 0x00000004000a7c02 */ /* 0x004fe20008000f00 */
[----:B------:R-:W-:Y:S06]  /*3640*/  BRA.U UP0, `(.L_x_65) ;  /* 0x0000000100187547 */ /* 0x000fec000b800000 */
.L_x_66:
[----:B------:R-:W-:Y:S05]  /*3650*/  NANOSLEEP 0x64 ;  /* 0x000000640000795d */ /* 0x000fea0003800000 */
[----:B------:R-:W-:-:S05]  /*3660*/  UMOV UR4, 0x10 ;  /* 0x0000001000047882 */ /* 0x000fca0000000000 */
[----:B------:R-:W-:Y:S04]  /*3670*/  DEPBAR.LE SB2, 0x36 ;  /* 0x0000ad800000791a */ /* 0x000fe80000000000 */
[----:B------:R-:W2:Y:S02]  /*3680*/  UTCATOMSWS.2CTA.FIND_AND_SET.ALIGN UP0, UR4, UR4 ;  /* 0x00000004000475e3 */ /* 0x000ea40008200800 */
[----:B--2---:R-:W-:Y:S01]  /*3690*/  MOV R10, UR4 ;  /* 0x00000004000a7c02 */ /* 0x004fe20008000f00 */
[----:B------:R-:W-:Y:S05]  /*36a0*/  BRA.U !UP0, `(.L_x_66) ;  /* 0xfffffffd08e87547 */ /* 0x000fea000b83ffff */
.L_x_65:
[----:B------:R-:W2:Y:S01]  /*36b0*/  LDS R6, [UR5+0x10] ;  /* 0x00001005ff067984 */ /* 0x000ea20008000800 */
[----:B------:R-:W-:Y:S01]  /*36c0*/  IMAD.U32 R3, RZ, RZ, UR6 ;  /* 0x00000006ff037e24 */ /* 0x000fe2000f8e00ff */
[----:B------:R-:W-:-:S03]  /*36d0*/  MOV R4, UR69 ;  /* 0x0000004500047c02 */ /* 0x000fc60008000f00 */
[----:B------:R-:W-:Y:S01]  /*36e0*/  VIADD R3, R3, 0x170 ;  /* 0x0000017003037836 */ /* 0x000fe20000000000 */
[----:B--2---:R-:W-:-:S04]  /*36f0*/  SHF.L.U32 R6, R6, 0x1f, RZ ;  /* 0x0000001f06067819 */ /* 0x004fc800000006ff */
[----:B------:R-:W2:Y:S02]  /*3700*/  SYNCS.PHASECHK.TRANS64.TRYWAIT P0, [UR5+0x8], R6 ;  /* 0x00000806ff0075a7 */ /* 0x000ea40008001105 */
[----:B--2---:R-:W-:Y:S05]  /*3710*/  @P0 BRA `(.L_x_67) ;  /* 0x0000000000080947 */ /* 0x004fea0003800000 */
[----:B------:R-:W2:Y:S02]  /*3720*/  SYNCS.PHASECHK.TRANS64.TRYWAIT P0, [UR5+0x8], R6 ;  /* 0x00000806ff0075a7 */ /* 0x000ea40008001105 */
[----:B--2---:R-:W-:Y:S05]  /*3730*/  @!P0 BRA `(.L_x_68) ;  /* 0x0000005000d08947 */ /* 0x004fea0003800000 */
.L_x_67:
[----:B------:R-:W-:Y:S01]  /*3740*/  PRMT R4, R4, 0x654, R3 ;  /* 0x0000065404047816 */ /* 0x000fe20000000003 */
[----:B------:R-:W-:Y:S01]  /*3750*/  HFMA2 R3, -RZ, RZ, 0, 5.9604644775390625e-08 ;  /* 0x00000001ff037431 */ /* 0x000fe200000001ff */
[----:B------:R-:W-:Y:S01]  /*3760*/  UPRMT UR4, UR69, 0x654, UR7 ;  /* 0x0000065445047896 */ /* 0x000fe20008000007 */
[----:B------:R-:W-:Y:S02]  /*3770*/  IMAD.MOV.U32 R7, RZ, RZ, 0xffff ;  /* 0x0000ffffff077424 */ /* 0x000fe400078e00ff */
[----:B--2---:R-:W-:Y:S02]  /*3780*/  IMAD.MOV.U32 R6, RZ, RZ, 0x4 ;  /* 0x00000004ff067424 */ /* 0x004fe400078e00ff */
[----:B------:R-:W-:Y:S01]  /*3790*/  IMAD.SHL.U32 R9, R10, 0x20, RZ ;  /* 0x000000200a097824 */ /* 0x000fe200078e00ff */
[----:B------:R-:W-:Y:S02]  /*37a0*/  MOV R5, UR4 ;  /* 0x0000000400057c02 */ /* 0x000fe40008000f00 */
[-C--:B------:R-:W-:Y:S01]  /*37b0*/  SHF.L.U32 R8, R7, R10.reuse, RZ ;  /* 0x0000000a07087219 */ /* 0x080fe200000006ff */
[----:B------:R2:W-:Y:S01]  /*37c0*/  SYNCS.ARRIVE.TRANS64.RED RZ, [UR4], R6 ;  /* 0x00000006ffff79a7 */ /* 0x0005e20008000404 */
[----:B------:R-:W-:Y:S01]  /*37d0*/  SHF.L.U32 R7, R3, R10, RZ ;  /* 0x0000000a03077219 */ /* 0x000fe200000006ff */
[----:B------:R2:W-:Y:S04]  /*37e0*/  STS [UR6+0x170], R9 ;  /* 0x00017009ff007988 */ /* 0x0005e80008000806 */
[----:B------:R2:W-:Y:S04]  /*37f0*/  STAS [R4.64], R10 ;  /* 0x0000000a04007dbd */ /* 0x0005e8000c0008ff */
[----:B------:R2:W-:Y:S04]  /*3800*/  ATOMS.OR RZ, [UR5+0x14], R8 ;  /* 0x00001408ffff798c */ /* 0x0005e8000b000005 */
[----:B------:R2:W-:Y:S04]  /*3810*/  ATOMS.OR RZ, [UR5+0x18], R7 ;  /* 0x00001807ffff798c */ /* 0x0005e8000b000005 */
[----:B------:R2:W-:Y:S02]  /*3820*/  ATOMS.XOR RZ, [UR5+0x10], R3 ;  /* 0x00001003ffff798c */ /* 0x0005e4000b800005 */
.L_x_64:
[----:B-1----:R-:W-:Y:S05]  /*3830*/  BSYNC B0 ;  /* 0x0000000000007941 */ /* 0x002fea0003800000 */
.L_x_63:
[----:B------:R-:W-:Y:S05]  /*3840*/  BRA.U UP1, `(.L_x_69) ;  /* 0x00000001016c7547 */ /* 0x000fea000b800000 */
[----:B------:R-:W-:-:S03]  /*3850*/  UMOV UR4, 0xffffffff ;  /* 0xffffffff00047882 */ /* 0x000fc60000000000 */
[----:B------:R-:W-:Y:S05]  /*3860*/  BRA.DIV UR4, `(.L_x_70) ;  /* 0x00000052049c7947 */ /* 0x000fea000b800000 */
[----:B------:R-:W-:-:S13]  /*3870*/  ELECT P0, URZ, PT ;  /* 0x0000000000ff782f */ /* 0x000fda0003800000 */
.L_x_164:
[----:B------:R-:W-:Y:S05]  /*3880*/  @!P0 BRA `(.L_x_69) ;  /* 0x00000000005c8947 */ /* 0x000fea0003800000 */
[----:B--2---:R-:W2:Y:S02]  /*3890*/  LDS R4, [UR5+0x10] ;  /* 0x00001005ff047984 */ /* 0x004ea40008000800 */
[----:B--2---:R-:W-:-:S04]  /*38a0*/  SHF.L.U32 R4, R4, 0x1f, RZ ;  /* 0x0000001f04047819 */ /* 0x004fc800000006ff */
[----:B------:R-:W2:Y:S02]  /*38b0*/  SYNCS.PHASECHK.TRANS64.TRYWAIT P0, [UR5+0x8], R4 ;  /* 0x00000804ff0075a7 */ /* 0x000ea40008001105 */
[----:B--2---:R-:W-:Y:S05]  /*38c0*/  @P0 BRA `(.L_x_71) ;  /* 0x0000000000080947 */ /* 0x004fea0003800000 */
[----:B------:R-:W2:Y:S02]  /*38d0*/  SYNCS.PHASECHK.TRANS64.TRYWAIT P0, [UR5+0x8], R4 ;  /* 0x00000804ff0075a7 */ /* 0x000ea40008001105 */
[----:B--2---:R-:W-:Y:S05]  /*38e0*/  @!P0 BRA `(.L_x_72) ;  /* 0x0000005000a08947 */ /* 0x004fea0003800000 */
.L_x_71:
[----:B------:R-:W3:Y:S01]  /*38f0*/  LDS R6, [UR6+0x170] ;  /* 0x00017006ff067984 */ /* 0x000ee20008000800 */
[----:B--2---:R-:W-:Y:S02]  /*3900*/  HFMA2 R3, -RZ, RZ, 0, 5.9604644775390625e-08 ;  /* 0x00000001ff037431 */ /* 0x004fe400000001ff */
[----:B------:R-:W-:Y:S01]  /*3910*/  IMAD.MOV.U32 R4, RZ, RZ, 0xffff ;  /* 0x0000ffffff047424 */ /* 0x000fe200078e00ff */
[----:B------:R-:W-:Y:S01]  /*3920*/  UPRMT UR4, UR69, 0x654, UR7 ;  /* 0x0000065445047896 */ /* 0x000fe20008000007 */
[----:B---3--:R-:W-:-:S03]  /*3930*/  IMAD.SHL.U32 R5, R6, 0x20, RZ ;  /* 0x0000002006057824 */ /* 0x008fc600078e00ff */
[-C--:B------:R-:W-:Y:S02]  /*3940*/  SHF.L.U32 R4, R4, R6.reuse, RZ ;  /* 0x0000000604047219 */ /* 0x080fe400000006ff */
[----:B------:R-:W-:Y:S01]  /*3950*/  SHF.L.U32 R6, R3, R6, RZ ;  /* 0x0000000603067219 */ /* 0x000fe200000006ff */
[----:B------:R3:W-:Y:S04]  /*3960*/  STS [UR6+0x170], R5 ;  /* 0x00017005ff007988 */ /* 0x0007e80008000806 */
[----:B------:R3:W-:Y:S04]  /*3970*/  ATOMS.OR RZ, [UR5+0x14], R4 ;  /* 0x00001404ffff798c */ /* 0x0007e8000b000005 */
[----:B------:R3:W-:Y:S01]  /*3980*/  ATOMS.OR RZ, [UR5+0x18], R6 ;  /* 0x00001806ffff798c */ /* 0x0007e2000b000005 */
[----:B------:R-:W-:Y:S03]  /*3990*/  SYNCS.ARRIVE.TRANS64.RED.A1T0 RZ, [UR4], RZ ;  /* 0x000000ffffff79a7 */ /* 0x000fe60008100404 */
[----:B------:R3:W-:Y:S01]  /*39a0*/  ATOMS.XOR RZ, [UR5+0x10], R3 ;  /* 0x00001003ffff798c */ /* 0x0007e2000b800005 */
[----:B------:R-:W-:Y:S05]  /*39b0*/  BRA `(.L_x_69) ;  /* 0x0000000000107947 */ /* 0x000fea0003800000 */
.L_x_62:
[----:B------:R-:W-:Y:S02]  /*39c0*/  MOV R3, 0xffffffff ;  /* 0xffffffff00037802 */ /* 0x000fe40000000f00 */
[----:B------:R-:W-:-:S03]  /*39d0*/  MOV R4, 0x3a00 ;  /* 0x00003a0000047802 */ /* 0x000fc60000000f00 */
[----:B------:R2:W-:Y:S04]  /*39e0*/  STS [UR6+0x170], R3 ;  /* 0x00017003ff007988 */ /* 0x0005e80008000806 */
[----:B-12--5:R-:W-:Y:S05]  /*39f0*/  CALL.REL.NOINC `($__internal_1_$__cuda_sm10x_tcgen05_guardrail_trap_phase_invalid_during_alloc) ;  /* 0x0000005800007944 */ /* 0x026fea0003c00000 */
.L_x_69:
[----:B------:R-:W-:Y:S05]  /*3a00*/  WARPSYNC.ALL ;  /* 0x0000000000007948 */ /* 0x000fea0003800000 */
[----:B------:R-:W4:Y:S01]  /*3a10*/  S2UR UR4, SR_CgaCtaId ;  /* 0x00000000000479c3 */ /* 0x000f220000008800 */
[----:B------:R-:W-:Y:S01]  /*3a20*/  UMOV UR41, 0x400 ;  /* 0x0000040000297882 */ /* 0x000fe20000000000 */
[----:B------:R-:W-:-:S06]  /*3a30*/  NOP ;  /* 0x0000000000007918 */ /* 0x000fcc0000000000 */
[----:B------:R-:W-:Y:S06]  /*3a40*/  BAR.ARV 0x6, 0xa0 ;  /* 0x0182800000007b1d */ /* 0x000fec0000002000 */
[----:B------:R-:W1:Y:S01]  /*3a50*/  LDCU UR6, c[0x0][0x38c] ;  /* 0x00007180ff0677ac */ /* 0x000e620008000800 */
[----:B------:R-:W-:Y:S01]  /*3a60*/  LOP3.LUT R0, R0, 0xffff, RZ, 0xc0, !PT ;  /* 0x0000ffff00007812 */ /* 0x000fe200078ec0ff */
[----:B--2---:R-:W-:Y:S01]  /*3a70*/  IMAD.MOV.U32 R9, RZ, RZ, 0x1 ;  /* 0x00000001ff097424 */ /* 0x004fe200078e00ff */
[----:B------:R-:W-:Y:S01]  /*3a80*/  LOP3.LUT R2, R2, 0xffff, RZ, 0xc0, !PT ;  /* 0x0000ffff02027812 */ /* 0x000fe200078ec0ff */
[----:B------:R-:W-:Y:S01]  /*3a90*/  IMAD.MOV.U32 R8, RZ, RZ, RZ ;  /* 0x000000ffff087224 */ /* 0x000fe200078e00ff */
[----:B------:R-:W-:Y:S01]  /*3aa0*/  R2UR UR65, R0 ;  /* 0x00000000004172ca */ /* 0x000fe200000e0000 */
[----:B------:R-:W-:Y:S01]  /*3ab0*/  UMOV UR47, URZ ;  /* 0x000000ff002f7c82 */ /* 0x000fe20008000000 */
[----:B------:R-:W-:Y:S01]  /*3ac0*/  R2UR UR43, R2 ;  /* 0x00000000022b72ca */ /* 0x000fe200000e0000 */
[----:B------:R-:W-:Y:S01]  /*3ad0*/  UMOV UR38, URZ ;  /* 0x000000ff00267c82 */ /* 0x000fe20008000000 */
[----:B------:R-:W-:Y:S01]  /*3ae0*/  UMOV UR37, URZ ;  /* 0x000000ff00257c82 */ /* 0x000fe20008000000 */
[----:B----4-:R-:W-:-:S02]  /*3af0*/  ULEA UR41, UR4, UR41, 0x18 ;  /* 0x0000002904297291 */ /* 0x010fc4000f8ec0ff */
[----:B------:R-:W-:Y:S02]  /*3b00*/  UISETP.NE.AND UP3, UPT, UR68, URZ, UPT ;  /* 0x000000ff4400728c */ /* 0x000fe4000bf65270 */
[----:B------:R-:W-:Y:S02]  /*3b10*/  UIADD3 UR5, UPT, UPT, UR41, 0x6400, URZ ;  /* 0x0000640029057890 */ /* 0x000fe4000fffe0ff */
[----:B------:R-:W-:Y:S02]  /*3b20*/  UIADD3 UR4, UPT, UPT, UR41, 0x26400, URZ ;  /* 0x0002640029047890 */ /* 0x000fe4000fffe0ff */
[----:B-1----:R-:W-:Y:S01]  /*3b30*/  UIADD3 UR6, UPT, UPT, UR6, 0x3f, URZ ;  /* 0x0000003f06067890 */ /* 0x002fe2000fffe0ff */
[----:B---3--:R-:W1:Y:S01]  /*3b40*/  LDS R3, [UR41+0x170] ;  /* 0x00017029ff037984 */ /* 0x008e620008000800 */
[----:B------:R-:W-:Y:S02]  /*3b50*/  USHF.R.U32.HI UR5, URZ, 0x4, UR5 ;  /* 0x00000004ff057899 */ /* 0x000fe40008011605 */
[----:B------:R-:W-:-:S02]  /*3b60*/  USHF.R.S32.HI UR64, URZ, 0x1f, UR6 ;  /* 0x0000001fff407899 */ /* 0x000fc40008011406 */
[----:B------:R-:W-:Y:S02]  /*3b70*/  USHF.R.U32.HI UR4, URZ, 0x4, UR4 ;  /* 0x00000004ff047899 */ /* 0x000fe40008011604 */
[----:B------:R-:W-:Y:S02]  /*3b80*/  ULEA.HI UR64, UR64, UR6, URZ, 0x6 ;  /* 0x0000000640407291 */ /* 0x000fe4000f8f30ff */
[----:B------:R-:W-:Y:S02]  /*3b90*/  ULOP3.LUT UR5, UR5, 0x3fff, URZ, 0xc0, !UPT ;  /* 0x00003fff05057892 */ /* 0x000fe4000f8ec0ff */
[----:B------:R-:W-:Y:S02]  /*3ba0*/  USHF.R.S32.HI UR64, URZ, 0x6, UR64 ;  /* 0x00000006ff407899 */ /* 0x000fe40008011440 */
[----:B------:R-:W-:Y:S02]  /*3bb0*/  ULOP3.LUT UR45, UR4, 0x3fff, URZ, 0xc0, !UPT ;  /* 0x00003fff042d7892 */ /* 0x000fe4000f8ec0ff */
[----:B------:R-:W-:Y:S01]  /*3bc0*/  UISETP.LT.AND UP0, UPT, UR64, 0x1, UPT ;  /* 0x000000014000788c */ /* 0x000fe2000bf01270 */
[----:B------:R-:W-:Y:S01]  /*3bd0*/  UMOV UR62, 0x0 ;  /* 0x00000000003e7882 */ /* 0x000fe20000000000 */
        /* <DEDUP_REMOVED lines=9> */
[----:B------:R-:W-:-:S02]  /*3c70*/  ULOP3.LUT UR44, UR5, 0x10000, URZ, 0xfc, !UPT ;  /* 0x00010000052c7892 */ /* 0x000fc4000f8efcff */
[----:B------:R-:W-:Y:S02]  /*3c80*/  ULOP3.LUT UR45, UR45, 0x10000, URZ, 0xfc, !UPT ;  /* 0x000100002d2d7892 */ /* 0x000fe4000f8efcff */
[----:B------:R-:W-:Y:S01]  /*3c90*/  USEL UR66, UR64, 0x1, !UP0 ;  /* 0x0000000140427887 */ /* 0x000fe2000c000000 */
[----:B------:R-:W-:Y:S01]  /*3ca0*/  UMOV UR52, 0x0 ;  /* 0x0000000000347882 */ /* 0x000fe20000000000 */
[----:B------:R-:W-:Y:S01]  /*3cb0*/  UMOV UR53, 0x8100910 ;  /* 0x0810091000357882 */ /* 0x000fe20000000000 */
[----:B------:R-:W-:Y:S01]  /*3cc0*/  UMOV UR50, 0x0 ;  /* 0x0000000000327882 */ /* 0x000fe20000000000 */
[----:B------:R-:W-:Y:S01]  /*3cd0*/  UMOV UR51, 0x8100910 ;  /* 0x0810091000337882 */ /* 0x000fe20000000000 */
[----:B------:R-:W-:Y:S01]  /*3ce0*/  UMOV UR48, 0x0 ;  /* 0x0000000000307882 */ /* 0x000fe20000000000 */
[----:B------:R-:W-:Y:S01]  /*3cf0*/  UMOV UR49, 0x8100910 ;  /* 0x0810091000317882 */ /* 0x000fe20000000000 */
[----:B-1----:R-:W-:Y:S02]  /*3d00*/  R2UR UR67, R3 ;  /* 0x00000000034372ca */ /* 0x002fe400000e0000 */
[----:B------:R-:W-:-:S13]  /*3d10*/  CS2R R2, SRZ ;  /* 0x0000000000027805 */ /* 0x000fda000001ff00 */
.L_x_80:
[C---:B------:R-:W-:Y:S02]  /*3d20*/  LEA R0, R8.reuse, UR41, 0x3 ;  /* 0x0000002908007c11 */ /* 0x040fe4000f8e18ff */
[----:B------:R-:W-:Y:S02]  /*3d30*/  SHF.L.U32 R5, R3, 0x1f, RZ ;  /* 0x0000001f03057819 */ /* 0x000fe400000006ff */
[----:B------:R-:W-:Y:S02]  /*3d40*/  LEA R4, R8, UR41, 0x4 ;  /* 0x0000002908047c11 */ /* 0x000fe4000f8e20ff */
[----:B------:R-:W1:Y:S02]  /*3d50*/  SYNCS.PHASECHK.TRANS64.TRYWAIT P0, [R0+URZ+0xc0], R5 ;  /* 0x0000c005000075a7 */ /* 0x000e6400080011ff */
[----:B-1-3--:R-:W-:Y:S05]  /*3d60*/  @!P0 BRA `(.L_x_73) ;  /* 0x0000004c00988947 */ /* 0x00afea0003800000 */
.L_x_165:
[----:B-1----:R-:W1:Y:S01]  /*3d70*/  LDS.128 R4, [R4+0x150] ;  /* 0x0001500004047984 */ /* 0x002e620000000c00 */
[----:B------:R-:W-:Y:S02]  /*3d80*/  VIADD R0, R0, 0xd0 ;  /* 0x000000d000007836 */ /* 0x000fe40000000000 */
[----:B------:R-:W-:Y:S01]  /*3d90*/  VIADD R8, R8, 0x1 ;  /* 0x0000000108087836 */ /* 0x000fe20000000000 */
[----:B------:R-:W-:Y:S01]  /*3da0*/  @!PT LDS RZ, [RZ] ;  /* 0x00000000fffff984 */ /* 0x000fe20000000800 */
[----:B------:R-:W-:Y:S01]  /*3db0*/  @!PT LDS RZ, [RZ] ;  /* 0x00000000fffff984 */ /* 0x000fe20000000800 */
[----:B------:R-:W-:Y:S01]  /*3dc0*/  @!PT LDS RZ, [RZ] ;  /* 0x00000000fffff984 */ /* 0x000fe20000000800 */
[----:B------:R-:W-:Y:S01]  /*3dd0*/  @!PT LDS RZ, [RZ] ;  /* 0x00000000fffff984 */ /* 0x000fe20000000800 */
[----:B------:R2:W-:Y:S06]  /*3de0*/  MEMBAR.ALL.CTA ;  /* 0x0000000000007992 */ /* 0x0005ec0000008000 */
[----:B--2---:R-:W2:Y:S01]  /*3df0*/  FENCE.VIEW.ASYNC.S ;  /* 0x00000000000073c6 */ /* 0x004ea20000000000 */
[----:B------:R-:W-:-:S04]  /*3e00*/  PRMT R0, RZ, 0x654, R0 ;  /* 0x00000654ff007816 */ /* 0x000fc80000000000 */
[----:B--2---:R2:W-:Y:S01]  /*3e10*/  SYNCS.ARRIVE.TRANS64.RED.A1T0 RZ, [R0+URZ], RZ ;  /* 0x000000ff00ff79a7 */ /* 0x0045e200081004ff */
[----:B-1----:R-:W-:Y:S01]  /*3e20*/  LOP3.LUT P1, RZ, R6, 0x1, RZ, 0xc0, !PT ;  /* 0x0000000106ff7812 */ /* 0x002fe2000782c0ff */
[----:B--2---:R-:W-:-:S12]  /*3e30*/  BRA.U UP3, `(.L_x_74) ;  /* 0x0000000503587547 */ /* 0x004fd8000b800000 */
[----:B------:R-:W1:Y:S01]  /*3e40*/  LDCU UR4, c[0x0][0x38c] ;  /* 0x00007180ff0477ac */ /* 0x000e620008000800 */
[----:B------:R-:W-:Y:S02]  /*3e50*/  PLOP3.LUT P2, PT, PT, PT, PT, 0x80, 0x8 ;  /* 0x000000000008781c */ /* 0x000fe40003f4f070 */
[----:B------:R-:W-:Y:S01]  /*3e60*/  SHF.L.U32 R5, R9, 0x1f, RZ ;  /* 0x0000001f09057819 */ /* 0x000fe200000006ff */
[----:B------:R-:W-:Y:S02]  /*3e70*/  ULEA UR46, UR47, UR41, 0x3 ;  /* 0x000000292f2e7291 */ /* 0x000fe4000f8e18ff */
[----:B------:R-:W-:Y:S02]  /*3e80*/  ULEA UR36, UR47, UR67, 0x5 ;  /* 0x000000432f247291 */ /* 0x000fe4000f8e28ff */
[----:B-1----:R-:W-:-:S06]  /*3e90*/  UISETP.GE.AND UP0, UPT, UR4, 0x1, UPT ;  /* 0x000000010400788c */ /* 0x002fcc000bf06270 */
[----:B------:R-:W-:-:S05]  /*3ea0*/  PLOP3.LUT P0, PT, PT, PT, UP0, 0x80, 0x8 ;  /* 0x000000000008781c */ /* 0x000fca0003f0f008 */
[----:B------:R-:W-:-:S08]  /*3eb0*/  @UP0 ULEA UR4, UR38, UR41, 0x3 ;  /* 0x0000002926040291 */ /* 0x000fd0000f8e18ff */
[----:B------:R-:W-:-:S04]  /*3ec0*/  @P0 SHF.L.U32 R0, R2, 0x1f, RZ ;  /* 0x0000001f02000819 */ /* 0x000fc800000006ff */
[----:B------:R1:W2:Y:S01]  /*3ed0*/  @P0 SYNCS.PHASECHK.TRANS64.TRYWAIT P2, [UR4], R0 ;  /* 0x00000000ff0005a7 */ /* 0x0002a20008041104 */
[----:B------:R-:W3:Y:S02]  /*3ee0*/  SYNCS.PHASECHK.TRANS64.TRYWAIT P0, [UR46+0x100], R5 ;  /* 0x00010005ff0075a7 */ /* 0x000ee4000800112e */
[----:B-123--:R-:W-:Y:S05]  /*3ef0*/  @!P0 BRA `(.L_x_75) ;  /* 0x0000004c00488947 */ /* 0x00efea0003800000 */
.L_x_167:
[----:B------:R-:W-:Y:S01]  /*3f00*/  UMOV UR42, UR37 ;  /* 0x00000025002a7c82 */ /* 0x000fe20008000000 */
[----:B------:R-:W-:Y:S05]  /*3f10*/  BRA.U !UP0, `(.L_x_76) ;  /* 0x0000000508107547 */ /* 0x000fea000b800000 */
[----:B------:R-:W-:Y:S02]  /*3f20*/  UIADD3 UR42, UPT, UPT, UR66, UR37, URZ ;  /* 0x00000025422a7290 */ /* 0x000fe4000fffe0ff */
[----:B------:R-:W-:Y:S01]  /*3f30*/  UPLOP3.LUT UP2, UPT, UPT, UPT, UPT, 0x40, 0x4 ;  /* 0x000000000004789c */ /* 0x000fe20003f4e870 */
[----:B------:R-:W-:Y:S01]  /*3f40*/  UMOV UR39, UR64 ;  /* 0x0000004000277c82 */ /* 0x000fe20008000000 */
[----:B------:R-:W-:-:S09]  /*3f50*/  UMOV UR5, UR38 ;  /* 0x0000002600057c82 */ /* 0x000fd20008000000 */
.L_x_79:
[----:B------:R-:W-:Y:S01]  /*3f60*/  ULEA UR7, UR5, UR41, 0x3 ;  /* 0x0000002905077291 */ /* 0x000fe2000f8e18ff */
[----:B--23--:R-:W-:Y:S11]  /*3f70*/  @P2 BRA `(.L_x_77) ;  /* 0x00000000000c2947 */ /* 0x00cff60003800000 */
[----:B-1----:R-:W-:Y:S04]  /*3f80*/  SHF.L.U32 R5, R2, 0x1f, RZ ;  /* 0x0000001f02057819 */ /* 0x002fe800000006ff */
[----:B------:R-:W1:Y:S02]  /*3f90*/  SYNCS.PHASECHK.TRANS64.TRYWAIT P0, [UR7], R5 ;  /* 0x00000005ff0075a7 */ /* 0x000e640008001107 */
[----:B-1----:R-:W-:Y:S05]  /*3fa0*/  @!P0 BRA `(.L_x_78) ;  /* 0x0000004c00348947 */ /* 0x002fea0003800000 */
.L_x_77:
[----:B------:R-:W-:Y:S01]  /*3fb0*/  UISETP.NE.AND UP0, UPT, UR39, 0x1, UPT ;  /* 0x000000012700788c */ /* 0x000fe2000bf05270 */
[----:B------:R-:W-:Y:S01]  /*3fc0*/  PLOP3.LUT P2, PT, PT, PT, PT, 0x80, 0x8 ;  /* 0x000000000008781c */ /* 0x000fe20003f4f070 */
[----:B------:R-:W-:Y:S02]  /*3fd0*/  UIADD3 UR4, UPT, UPT, UR5, 0x1, URZ ;  /* 0x0000000105047890 */ /* 0x000fe4000fffe0ff */
[----:B------:R-:W-:Y:S02]  /*3fe0*/  UIADD3 UR40, UPT, UPT, UR7, 0x40, URZ ;  /* 0x0000004007287890 */ /* 0x000fe4000fffe0ff */
[----:B------:R-:W-:Y:S01]  /*3ff0*/  UISETP.NE.AND UP1, UPT, UR4, 0x8, UPT ;  /* 0x000000080400788c */ /* 0x000fe2000bf25270 */
[----:B------:R-:W-:Y:S01]  /*4000*/  PLOP3.LUT P0, PT, PT, PT, UP0, 0x80, 0x8 ;  /* 0x000000000008781c */ /* 0x000fe20003f0f008 */
[----:B------:R-:W-:Y:S02]  /*4010*/  UIADD3 UR37, UPT, UPT, UR37, 0x1, URZ ;  /* 0x0000000125257890 */ /* 0x000fe4000fffe0ff */
[----:B------:R-:W-:Y:S02]  /*4020*/  USEL UR6, URZ, 0x1, UP1 ;  /* 0x00000001ff067887 */ /* 0x000fe40008800000 */
[----:B------:R-:W-:Y:S02]  /*4030*/  USEL UR38, UR4, URZ, UP1 ;  /* 0x000000ff04267287 */ /* 0x000fe40008800000 */
[----:B------:R-:W-:Y:S02]  /*4040*/  UIADD3 UR39, UPT, UPT, UR39, -0x1, URZ ;  /* 0xffffffff27277890 */ /* 0x000fe4000fffe0ff */
[----:B------:R-:W-:Y:S01]  /*4050*/  @UP0 ULEA UR4, UR38, UR41, 0x3 ;  /* 0x0000002926040291 */ /* 0x000fe2000f8e18ff */
[----:B------:R-:W-:Y:S01]  /*4060*/  LOP3.LUT R2, R2, UR6, RZ, 0x3c, !PT ;  /* 0x0000000602027c12 */ /* 0x000fe2000f8e3cff */
[----:B------:R-:W-:Y:S02]  /*4070*/  ULEA UR6, UR5, UR45, 0x9 ;  /* 0x0000002d05067291 */ /* 0x000fe4000f8e48ff */
[----:B------:R-:W-:Y:S01]  /*4080*/  UISETP.NE.AND UP0, UPT, UR37, UR42, UPT ;  /* 0x0000002a2500728c */ /* 0x000fe2000bf05270 */
[----:B-1----:R-:W-:Y:S01]  /*4090*/  @P0 SHF.L.U32 R0, R2, 0x1f, RZ ;  /* 0x0000001f02000819 */ /* 0x002fe200000006ff */
[----:B------:R-:W-:Y:S02]  /*40a0*/  UIADD3 UR34, UPT, UPT, UR6, 0x2, URZ ;  /* 0x0000000206227890 */ /* 0x000fe4000fffe0ff */
[----:B------:R-:W-:Y:S01]  /*40b0*/  UIADD3 UR30, UPT, UPT, UR6, 0x4, URZ ;  /* 0x00000004061e7890 */ /* 0x000fe2000fffe0ff */
[----:B------:R2:W3:Y:S01]  /*40c0*/  @P0 SYNCS.PHASECHK.TRANS64.TRYWAIT P2, [UR4], R0 ;  /* 0x00000000ff0005a7 */ /* 0x0004e20008041104 */
[----:B------:R-:W-:Y:S02]  /*40d0*/  ULEA UR4, UR5, UR44, 0xa ;  /* 0x0000002c05047291 */ /* 0x000fe4000f8e50ff */
[----:B------:R-:W-:Y:S02]  /*40e0*/  UIADD3 UR26, UPT, UPT, UR6, 0x6, URZ ;  /* 0x00000006061a7890 */ /* 0x000fe4000fffe0ff */
        /* <DEDUP_REMOVED lines=10> */
[----:B------:R-:W-:Y:S01]  /*4190*/  UIADD3 UR8, UPT, UPT, UR4, 0x206, URZ ;  /* 0x0000020604087890 */ /* 0x000fe2000fffe0ff */
[----:B------:R-:W-:Y:S01]  /*41a0*/  UMOV UR7, 0x40004040 ;  /* 0x4000404000077882 */ /* 0x000fe20000000000 */
[----:B------:R-:W-:Y:S01]  /*41b0*/  UMOV UR5, 0x40004040 ;  /* 0x4000404000057882 */ /* 0x000fe20000000000 */
[----:B------:R-:W-:Y:S01]  /*41c0*/  UMOV UR35, 0x40004040 ;  /* 0x4000404000237882 */ /* 0x000fe20000000000 */
[----:B------:R1:W-:Y:S01]  /*41d0*/  UTCHMMA.2CTA gdesc[UR4], gdesc[UR6], tmem[UR36], tmem[UR62], idesc[UR63], UP2 ;  /* 0x00ff3e06040075ea */ /* 0x0003e20009200024 */
[----:B------:R-:W-:Y:S01]  /*41e0*/  UPLOP3.LUT UP2, UPT, UPT, UPT, UPT, 0x80, 0x8 ;  /* 0x000000000008789c */ /* 0x000fe20003f4f070 */
[----:B------:R-:W-:Y:S01]  /*41f0*/  UMOV UR33, 0x40004040 ;  /* 0x4000404000217882 */ /* 0x000fe20000000000 */
[----:B------:R-:W-:Y:S01]  /*4200*/  UMOV UR31, 0x40004040 ;  /* 0x40004040001f7882 */ /* 0x000fe20000000000 */
[----:B------:R2:W-:Y:S01]  /*4210*/  UTCHMMA.2CTA gdesc[UR32], gdesc[UR34], tmem[UR36], tmem[UR60], idesc[UR61], UPT ;  /* 0x00ff3c22200075ea */ /* 0x0005e2000ba00024 */
        /* <DEDUP_REMOVED lines=14> */
[----:B------:R-:W-:Y:S01]  /*4300*/  UMOV UR9, 0x40004040 ;  /* 0x4000404000097882 */ /* 0x000fe20000000000 */
[----:B------:R2:W-:Y:S01]  /*4310*/  UTCHMMA.2CTA gdesc[UR12], gdesc[UR14], tmem[UR36], tmem[UR50], idesc[UR51], UPT ;  /* 0x00ff320e0c0075ea */ /* 0x0005e2000ba00024 */
[----:B------:R2:W-:Y:S01]  /*4320*/  UTCHMMA.2CTA gdesc[UR8], gdesc[UR10], tmem[UR36], tmem[UR48], idesc[UR49], UPT ;  /* 0x00ff300a080075ea */ /* 0x0005e2000ba00024 */
[----:B------:R2:W-:Y:S01]  /*4330*/  UTCBAR.2CTA.MULTICAST [UR40], URZ, UR43 ;  /* 0x000000ff280073e9 */ /* 0x0005e2000820082b */
[----:B-1----:R-:W-:Y:S01]  /*4340*/  UMOV UR5, UR38 ;  /* 0x0000002600057c82 */ /* 0x002fe20008000000 */
[----:B------:R-:W-:Y:S05]  /*4350*/  BRA.U UP0, `(.L_x_79) ;  /* 0xfffffffd00007547 */ /* 0x000fea000b83ffff */
.L_x_76:
[----:B------:R-:W-:Y:S01]  /*4360*/  UIADD3 UR4, UPT, UPT, UR46, 0xe0, URZ ;  /* 0x000000e02e047890 */ /* 0x000fe2000fffe0ff */
[----:B------:R-:W-:-:S08]  /*4370*/  UMOV UR37, UR42 ;  /* 0x0000002a00257c82 */ /* 0x000fd00008000000 */
[----:B------:R4:W-:Y:S01]  /*4380*/  UTCBAR.2CTA.MULTICAST [UR4], URZ, UR65 ;  /* 0x000000ff040073e9 */ /* 0x0009e20008200841 */
[----:B------:R-:W-:Y:S02]  /*4390*/  NOP ;  /* 0x0000000000007918 */ /* 0x000fe40000000000 */
.L_x_74:
[----:B----4-:R-:W-:Y:S01]  /*43a0*/  UIADD3 UR4, UPT, UPT, UR47, 0x1, URZ ;  /* 0x000000012f047890 */ /* 0x010fe2000fffe0ff */
[----:B------:R-:W-:-:S03]  /*43b0*/  ISETP.NE.AND P0, PT, R8, 0x2, PT ;  /* 0x000000020800780c */ /* 0x000fc60003f05270 */
[----:B------:R-:W-:Y:S01]  /*43c0*/  UISETP.NE.AND UP0, UPT, UR4, 0x4, UPT ;  /* 0x000000040400788c */ /* 0x000fe2000bf05270 */
[----:B-12---:R-:W-:Y:S02]  /*43d0*/  SEL R0, RZ, 0x1, P0 ;  /* 0x00000001ff007807 */ /* 0x006fe40000000000 */
[----:B------:R-:W-:Y:S01]  /*43e0*/  SEL R8, R8, RZ, P0 ;  /* 0x000000ff08087207 */ /* 0x000fe20000000000 */
[----:B------:R-:W-:Y:S01]  /*43f0*/  USEL UR5, URZ, 0x1, UP0 ;  /* 0x00000001ff057887 */ /* 0x000fe20008000000 */
[----:B------:R-:W-:Y:S01]  /*4400*/  LOP3.LUT R3, R3, R0, RZ, 0x3c, !PT ;  /* 0x0000000003037212 */ /* 0x000fe200078e3cff */
[----:B------:R-:W-:-:S04]  /*4410*/  USEL UR47, UR4, URZ, UP0 ;  /* 0x000000ff042f7287 */ /* 0x000fc80008000000 */
[----:B------:R-:W-:Y:S01]  /*4420*/  LOP3.LUT R9, R9, UR5, RZ, 0x3c, !PT ;  /* 0x0000000509097c12 */ /* 0x000fe2000f8e3cff */
[----:B------:R-:W-:Y:S07]  /*4430*/  @P1 BRA `(.L_x_80) ;  /* 0xfffffff800381947 */ /* 0x000fee000383ffff */
[----:B------:R-:W1:Y:S01]  /*4440*/  S2UR UR8, SR_CgaCtaId ;  /* 0x00000000000879c3 */ /* 0x000e620000008800 */
[----:B------:R-:W-:Y:S01]  /*4450*/  ELECT P0, URZ, PT ;  /* 0x0000000000ff782f */ /* 0x000fe20003800000 */
[----:B------:R-:W-:Y:S01]  /*4460*/  HFMA2 R0, -RZ, RZ, 0, 5.9604644775390625e-08 ;  /* 0x00000001ff007431 */ /* 0x000fe200000001ff */
[----:B------:R-:W-:-:S05]  /*4470*/  UMOV UR4, 0x40 ;  /* 0x0000004000047882 */ /* 0x000fca0000000000 */
[----:B------:R-:W-:Y:S01]  /*4480*/  UVIRTCOUNT.DEALLOC.SMPOOL 0x80 ;  /* 0x000000800000784c */ /* 0x000fe20000000000 */
[----:B------:R-:W-:Y:S02]  /*4490*/  UISETP.NE.AND UP1, UPT, UR68, URZ, UPT ;  /* 0x000000ff4400728c */ /* 0x000fe4000bf25270 */
[----:B-1----:R-:W-:-:S09]  /*44a0*/  ULEA UR8, UR8, UR4, 0x18 ;  /* 0x0000000408087291 */ /* 0x002fd2000f8ec0ff */
[----:B------:R1:W-:Y:S01]  /*44b0*/  @P0 STS.U8 [UR8+0x1c], R0 ;  /* 0x00001c00ff000988 */ /* 0x0003e20008000008 */
[----:B------:R-:W-:Y:S05]  /*44c0*/  BRA.U UP1, `(.L_x_81) ;  /* 0x0000000101a07547 */ /* 0x000fea000b800000 */
[----:B------:R-:W-:Y:S01]  /*44d0*/  UIADD3 UR7, UPT, UPT, UR41, 0x100, URZ ;  /* 0x0000010029077890 */ /* 0x000fe2000fffe0ff */
[----:B------:R-:W-:-:S03]  /*44e0*/  SHF.L.U32 R3, R9, 0x1f, RZ ;  /* 0x0000001f09037819 */ /* 0x000fc600000006ff */
[----:B------:R-:W-:-:S09]  /*44f0*/  ULEA UR4, UR47, UR7, 0x3 ;  /* 0x000000072f047291 */ /* 0x000fd2000f8e18ff */
[----:B------:R-:W2:Y:S02]  /*4500*/  SYNCS.PHASECHK.TRANS64.TRYWAIT P0, [UR4], R3 ;  /* 0x00000003ff0075a7 */ /* 0x000ea40008001104 */
[----:B--2---:R-:W-:Y:S05]  /*4510*/  @!P0 BRA `(.L_x_82) ;  /* 0x0000004400f08947 */ /* 0x004fea0003800000 */
.L_x_170:
        /* <DEDUP_REMOVED lines=9> */
.L_x_172:
        /* <DEDUP_REMOVED lines=9> */
.L_x_174:
[----:B------:R-:W-:-:S04]  /*4640*/  UIADD3 UR4, UPT, UPT, UR4, 0x1, URZ ;  /* 0x0000000104047890 */ /* 0x000fc8000fffe0ff */
[----:B------:R-:W-:-:S04]  /*4650*/  UISETP.NE.AND UP0, UPT, UR4, 0x4, UPT ;  /* 0x000000040400788c */ /* 0x000fc8000bf05270 */
[----:B------:R-:W-:Y:S02]  /*4660*/  USEL UR5, URZ, 0x1, UP0 ;  /* 0x00000001ff057887 */ /* 0x000fe40008000000 */
[----:B------:R-:W-:-:S04]  /*4670*/  USEL UR4, UR4, URZ, UP0 ;  /* 0x000000ff04047287 */ /* 0x000fc80008000000 */
[----:B------:R-:W-:Y:S01]  /*4680*/  ULEA UR4, UR4, UR7, 0x3 ;  /* 0x0000000704047291 */ /* 0x000fe2000f8e18ff */
[----:B-1----:R-:W-:-:S04]  /*4690*/  LOP3.LUT R3, R2, UR5, RZ, 0x3c, !PT ;  /* 0x0000000502037c12 */ /* 0x002fc8000f8e3cff */
[----:B------:R-:W-:Y:S01]  /*46a0*/  SHF.L.U32 R3, R3, 0x1f, RZ ;  /* 0x0000001f03037819 */ /* 0x000fe200000006ff */
[----:B------:R-:W-:-:S04]  /*46b0*/  IMAD.U32 R0, RZ, RZ, UR4 ;  /* 0x00000004ff007e24 */ /* 0x000fc8000f8e00ff */
[----:B------:R1:W2:Y:S03]  /*46c0*/  SYNCS.PHASECHK.TRANS64.TRYWAIT P0, [R0+URZ], R3 ;  /* 0x00000003000075a7 */ /* 0x0002a600080011ff */
[----:B--2---:R-:W-:Y:S05]  /*46d0*/  @!P0 NANOSLEEP.SYNCS 0x989680 ;  /* 0x009896800000895d */ /* 0x004fea0003900000 */
[----:B------:R-:W2:Y:S02]  /*46e0*/  @!P0 SYNCS.PHASECHK.TRANS64 P0, [R0+URZ], R3 ;  /* 0x00000003000085a7 */ /* 0x000ea400080010ff */
[----:B--2---:R-:W-:Y:S05]  /*46f0*/  @P0 BRA `(.L_x_85) ;  /* 0x0000000000200947 */ /* 0x004fea0003800000 */
.L_x_86:
[----:B--2---:R2:W4:Y:S02]  /*4700*/  SYNCS.PHASECHK.TRANS64.TRYWAIT P0, [R0+URZ], R3 ;  /* 0x00000003000075a7 */ /* 0x00452400080011ff */
[----:B----4-:R-:W-:Y:S05]  /*4710*/  @!P0 NANOSLEEP.SYNCS 0x989680 ;  /* 0x009896800000895d */ /* 0x010fea0003900000 */
[----:B------:R-:W4:Y:S02]  /*4720*/  @!P0 SYNCS.PHASECHK.TRANS64 P0, [R0+URZ], R3 ;  /* 0x00000003000085a7 */ /* 0x000f2400080010ff */
[----:B----4-:R-:W-:Y:S05]  /*4730*/  @!P0 BRA `(.L_x_86) ;  /* 0xfffffffc00f08947 */ /* 0x010fea000383ffff */
[----:B------:R-:W-:Y:S05]  /*4740*/  BRA `(.L_x_85) ;  /* 0x00000000000c7947 */ /* 0x000fea0003800000 */
.L_x_81:
[----:B------:R-:W-:-:S04]  /*4750*/  UIADD3 UR4, UPT, UPT, UR41, 0x140, URZ ;  /* 0x0000014029047890 */ /* 0x000fc8000fffe0ff */
[----:B------:R-:W-:-:S09]  /*4760*/  UPRMT UR4, UR69, 0x654, UR4 ;  /* 0x0000065445047896 */ /* 0x000fd20008000004 */
[----:B------:R-:W-:Y:S03]  /*4770*/  SYNCS.ARRIVE.TRANS64.RED.A1T0 RZ, [UR4], RZ ;  /* 0x000000ffffff79a7 */ /* 0x000fe60008100404 */
.L_x_85:
[----:B-12---:R-:W-:Y:S01]  /*4780*/  SHF.L.U32 R3, RZ, 0x1f, RZ ;  /* 0x0000001fff037819 */ /* 0x006fe200000006ff */
[----:B------:R-:W-:Y:S01]  /*4790*/  UIADD3 UR4, UPT, UPT, UR41, 0x140, URZ ;  /* 0x0000014029047890 */ /* 0x000fe2000fffe0ff */
[----:B------:R-:W-:Y:S02]  /*47a0*/  PLOP3.LUT P0, PT, PT, PT, UP1, 0x80, 0x8 ;  /* 0x000000000008781c */ /* 0x000fe40003f0f018 */
[----:B------:R-:W1:Y:S02]  /*47b0*/  SYNCS.PHASECHK.TRANS64.TRYWAIT P1, [UR41+0x140], R3 ;  /* 0x00014003ff0075a7 */ /* 0x000e640008021129 */
[----:B-1----:R-:W-:Y:S09]  /*47c0*/  @!P1 BRA `(.L_x_87) ;  /* 0x00000044008c9947 */ /* 0x002ff20003800000 */
.L_x_176:
[----:B------:R-:W-:Y:S01]  /*47d0*/  @!UP1 UPRMT UR4, UR69, 0x654, UR4 ;  /* 0x0000065445049896 */ /* 0x000fe20008000004 */
[----:B------:R-:W-:Y:S01]  /*47e0*/  UMOV UR5, 0xffff ;  /* 0x0000ffff00057882 */ /* 0x000fe20000000000 */
[----:B------:R-:W-:-:S07]  /*47f0*/  UMOV UR6, 0x1 ;  /* 0x0000000100067882 */ /* 0x000fce0000000000 */
[----:B------:R-:W-:Y:S01]  /*4800*/  @!P0 SYNCS.ARRIVE.TRANS64.RED.A1T0 RZ, [UR4], RZ ;  /* 0x000000ffffff89a7 */ /* 0x000fe20008100404 */
[----:B------:R-:W-:Y:S01]  /*4810*/  NOP ;  /* 0x0000000000007918 */ /* 0x000fe20000000000 */
[----:B-1----:R-:W1:Y:S01]  /*4820*/  LDS R0, [UR8+0x14] ;  /* 0x00001408ff007984 */ /* 0x002e620008000800 */
[----:B------:R-:W-:-:S04]  /*4830*/  ULOP3.LUT UR4, UR67, 0xffff, URZ, 0xc0, !UPT ;  /* 0x0000ffff43047892 */ /* 0x000fc8000f8ec0ff */
[----:B------:R-:W-:-:S04]  /*4840*/  USHF.R.U32.HI UR4, URZ, 0x5, UR4 ;  /* 0x00000005ff047899 */ /* 0x000fc80008011604 */
[----:B------:R-:W-:Y:S02]  /*4850*/  USHF.L.U32 UR5, UR5, UR4, URZ ;  /* 0x0000000405057299 */ /* 0x000fe400080006ff */
[----:B------:R-:W-:-:S04]  /*4860*/  USHF.L.U32 UR4, UR6, UR4, URZ ;  /* 0x0000000406047299 */ /* 0x000fc800080006ff */
[----:B-1----:R-:W-:-:S04]  /*4870*/  LOP3.LUT R0, R0, UR5, RZ, 0xc0, !PT ;  /* 0x0000000500007c12 */ /* 0x002fc8000f8ec0ff */
[----:B------:R-:W-:-:S13]  /*4880*/  ISETP.NE.AND P0, PT, R0, UR5, PT ;  /* 0x0000000500007c0c */ /* 0x000fda000bf05270 */
[----:B------:R-:W-:Y:S05]  /*4890*/  @P0 BRA `(.L_x_88) ;  /* 0x0000000000580947 */ /* 0x000fea0003800000 */
[----:B------:R-:W1:Y:S02]  /*48a0*/  LDS R0, [UR8+0x18] ;  /* 0x00001808ff007984 */ /* 0x000e640008000800 */
[----:B-1----:R-:W-:-:S04]  /*48b0*/  LOP3.LUT R0, R0, UR4, RZ, 0xc0, !PT ;  /* 0x0000000400007c12 */ /* 0x002fc8000f8ec0ff */
[----:B------:R-:W-:-:S13]  /*48c0*/  ISETP.NE.AND P0, PT, R0, UR4, PT ;  /* 0x0000000400007c0c */ /* 0x000fda000bf05270 */
[----:B------:R-:W-:Y:S05]  /*48d0*/  @P0 BRA `(.L_x_89) ;  /* 0x00000000003c0947 */ /* 0x000fea0003800000 */
[----:B------:R-:W1:Y:S01]  /*48e0*/  S2R R2, SR_LANEID ;  /* 0x0000000000027919 */ /* 0x000e620000000000 */
[----:B------:R-:W-:Y:S01]  /*48f0*/  ULOP3.LUT UR5, URZ, UR5, URZ, 0x33, !UPT ;  /* 0x00000005ff057292 */ /* 0x000fe2000f8e33ff */
[----:B------:R-:W-:Y:S01]  /*4900*/  LOP3.LUT R4, RZ, UR4, RZ, 0x33, !PT ;  /* 0x00000004ff047c12 */ /* 0x000fe2000f8e33ff */
[----:B------:R-:W-:Y:S02]  /*4910*/  VOTEU.ANY UR4, UPT, PT ;  /* 0x0000000000047886 */ /* 0x000fe400038e0100 */
[----:B------:R-:W-:Y:S01]  /*4920*/  UFLO.U32 UR4, UR4 ;  /* 0x00000004000472bd */ /* 0x000fe200080e0000 */
[----:B------:R-:W2:Y:S01]  /*4930*/  REDUX UR6, R4 ;  /* 0x00000000040673c4 */ /* 0x000ea20000000000 */
[----:B------:R-:W-:-:S06]  /*4940*/  IMAD.U32 R0, RZ, RZ, UR5 ;  /* 0x00000005ff007e24 */ /* 0x000fcc000f8e00ff */
[----:B------:R4:W-:Y:S01]  /*4950*/  UTCATOMSWS.AND URZ, UR5 ;  /* 0x0000000500ff79e3 */ /* 0x0009e20008000000 */
[----:B------:R-:W3:Y:S01]  /*4960*/  REDUX UR7, R0 ;  /* 0x00000000000773c4 */ /* 0x000ee20000000000 */
[----:B-1----:R-:W-:Y:S01]  /*4970*/  ISETP.EQ.U32.AND P0, PT, R2, UR4, PT ;  /* 0x0000000402007c0c */ /* 0x002fe2000bf02070 */
[----:B--2---:R-:W-:Y:S01]  /*4980*/  IMAD.U32 R2, RZ, RZ, UR6 ;  /* 0x00000006ff027e24 */ /* 0x004fe2000f8e00ff */
[----:B---3--:R-:W-:-:S11]  /*4990*/  MOV R3, UR7 ;  /* 0x0000000700037c02 */ /* 0x008fd60008000f00 */
[----:B------:R4:W-:Y:S04]  /*49a0*/  @P0 ATOMS.AND RZ, [UR8+0x14], R3 ;  /* 0x00001403ffff098c */ /* 0x0009e8000a800008 */
[----:B------:R4:W-:Y:S01]  /*49b0*/  @P0 ATOMS.AND RZ, [UR8+0x18], R2 ;  /* 0x00001802ffff098c */ /* 0x0009e2000a800008 */
[----:B------:R-:W-:Y:S05]  /*49c0*/  BRA `(.L_x_90) ;  /* 0x0000000000147947 */ /* 0x000fea0003800000 */
.L_x_89:
[----:B------:R-:W-:Y:S02]  /*49d0*/  MOV R2, 0x49f0 ;  /* 0x000049f000027802 */ /* 0x000fe40000000f00 */
[----:B---3-5:R-:W-:Y:S05]  /*49e0*/  CALL.REL.NOINC `($__internal_0_$__cuda_sm10x_tcgen05_guardrail_trap_col_being_dealloced_not_returned_by_alloc) ;  /* 0x0000004400f87944 */ /* 0x028fea0003c00000 */
[----:B------:R-:W-:Y:S05]  /*49f0*/  BRA `(.L_x_90) ;  /* 0x0000000000087947 */ /* 0x000fea0003800000 */
.L_x_88:
[----:B------:R-:W-:Y:S02]  /*4a00*/  MOV R2, 0x4a20 ;  /* 0x00004a2000027802 */ /* 0x000fe40000000f00 */
[----:B---3-5:R-:W-:Y:S05]  /*4a10*/  CALL.REL.NOINC `($__internal_2_$__cuda_sm10x_tcgen05_guardrail_trap_unallocated_columns_being_dealloced) ;  /* 0x0000004800047944 */ /* 0x028fea0003c00000 */
.L_x_90:
[----:B------:R-:W-:Y:S01]  /*4a20*/  NOP ;  /* 0x0000000000007918 */ /* 0x000fe20000000000 */
[----:B----4-:R-:W-:Y:S05]  /*4a30*/  EXIT ;  /* 0x000000000000794d */ /* 0x010fea0003800000 */
.L_x_61:
[----:B------:R-:W-:-:S09]  /*4a40*/  UISETP.NE.OR UP0, UPT, UR20, 0x3, !UP4 ;  /* 0x000000031400788c */ /* 0x000fd2000e705670 */
[----:B------:R-:W-:Y:S05]  /*4a50*/  BRA.U UP0, `(.L_x_91) ;  /* 0x00000011005c7547 */ /* 0x000fea000b800000 */
[----:B------:R-:W2:Y:S01]  /*4a60*/  LDCU.64 UR4, c[0x0][0x888] ;  /* 0x00011100ff0477ac */ /* 0x000ea20008000a00 */
[----:B------:R-:W3:Y:S01]  /*4a70*/  LDC.64 R12, c[0x0][0x348] ;  /* 0x0000d200ff0c7b82 */ /* 0x000ee20000000a00 */
[----:B------:R-:W-:Y:S02]  /*4a80*/  HFMA2 R9, -RZ, RZ, 0, 0 ;  /* 0x00000000ff097431 */ /* 0x000fe400000001ff */
[----:B------:R-:W-:Y:S01]  /*4a90*/  IMAD.MOV.U32 R11, RZ, RZ, 0x1 ;  /* 0x00000001ff0b7424 */ /* 0x000fe200078e00ff */
[----:B------:R-:W4:Y:S01]  /*4aa0*/  LDCU UR40, c[0x0][0x370] ;  /* 0x00006e00ff2877ac */ /* 0x000f220008000800 */
[----:B------:R-:W-:Y:S01]  /*4ab0*/  IMAD.MOV.U32 R10, RZ, RZ, RZ ;  /* 0x000000ffff0a7224 */ /* 0x000fe200078e00ff */
[----:B------:R-:W-:Y:S01]  /*4ac0*/  MOV R3, 0x2000 ;  /* 0x0000200000037802 */ /* 0x000fe20000000f00 */
[----:B------:R-:W4:Y:S01]  /*4ad0*/  LDCU.128 UR32, c[0x0][0xb10] ;  /* 0x00016200ff2077ac */ /* 0x000f220008000c00 */
[----:B------:R-:W1:Y:S01]  /*4ae0*/  LDCU UR37, c[0x0][0x374] ;  /* 0x00006e80ff2577ac */ /* 0x000e620008000800 */
[----:B------:R-:W1:Y:S01]  /*4af0*/  LDCU.64 UR30, c[0x0][0x890] ;  /* 0x00011200ff1e77ac */ /* 0x000e620008000a00 */
[----:B--2---:R-:W-:Y:S01]  /*4b00*/  UISETP.NE.U32.AND UP0, UPT, UR4, URZ, UPT ;  /* 0x000000ff0400728c */ /* 0x004fe2000bf05070 */
[----:B------:R-:W2:Y:S01]  /*4b10*/  LDCU UR15, c[0x0][0xb0c] ;  /* 0x00016180ff0f77ac */ /* 0x000ea20008000800 */
[----:B------:R-:W3:Y:S01]  /*4b20*/  LDCU UR45, c[0x0][0xb20] ;  /* 0x00016400ff2d77ac */ /* 0x000ee20008000800 */
[----:B------:R-:W3:Y:S01]  /*4b30*/  LDCU UR4, c[0x0][0xb30] ;  /* 0x00016600ff0477ac */ /* 0x000ee20008000800 */
[----:B----4-:R-:W-:-:S02]  /*4b40*/  UIMAD.WIDE.U32 UR6, UR40, UR32, URZ ;  /* 0x00000020280672a5 */ /* 0x010fc4000f8e00ff */
[----:B-1----:R-:W-:Y:S02]  /*4b50*/  UIMAD.WIDE.U32 UR8, UR37, UR35, URZ ;  /* 0x00000023250872a5 */ /* 0x002fe4000f8e00ff */
[----:B------:R-:W-:Y:S02]  /*4b60*/  UISETP.NE.U32.AND UP6, UPT, UR30, URZ, UPT ;  /* 0x000000ff1e00728c */ /* 0x000fe4000bfc5070 */
[----:B------:R-:W-:Y:S01]  /*4b70*/  UISETP.NE.AND.EX UP5, UPT, UR5, URZ, UPT, UP0 ;  /* 0x000000ff0500728c */ /* 0x000fe2000bfa5300 */
[----:B------:R-:W-:Y:S01]  /*4b80*/  UMOV UR21, 0x400 ;  /* 0x0000040000157882 */ /* 0x000fe20000000000 */
[----:B------:R-:W-:Y:S01]  /*4b90*/  UISETP.NE.AND UP0, UPT, UR42, 0x1, UPT ;  /* 0x000000012a00788c */ /* 0x000fe2000bf05270 */
[----:B------:R-:W-:Y:S01]  /*4ba0*/  UMOV UR6, UR7 ;  /* 0x0000000700067c82 */ /* 0x000fe20008000000 */
[----:B------:R-:W-:Y:S01]  /*4bb0*/  UMOV UR41, UR9 ;  /* 0x0000000900297c82 */ /* 0x000fe20008000000 */
[----:B--2---:R-:W-:Y:S01]  /*4bc0*/  UISETP.NE.AND UP0, UPT, UR15, 0x1, UPT ;  /* 0x000000010f00788c */ /* 0x004fe2000bf05270 */
[----:B------:R-:W-:Y:S01]  /*4bd0*/  UMOV UR25, URZ ;  /* 0x000000ff00197c82 */ /* 0x000fe20008000000 */
[----:B------:R-:W-:-:S02]  /*4be0*/  UPLOP3.LUT UP4, UPT, UPT, UPT, UPT, 0x40, 0x4 ;  /* 0x000000000004789c */ /* 0x000fc40003f8e870 */
[----:B------:R-:W-:Y:S01]  /*4bf0*/  UISETP.GE.AND UP2, UPT, UR42, 0x1, UPT ;  /* 0x000000012a00788c */ /* 0x000fe2000bf46270 */
[----:B------:R-:W1:Y:S01]  /*4c00*/  LDCU.64 UR22, c[0x0][0xb28] ;  /* 0x00016500ff1677ac */ /* 0x000e620008000a00 */
[----:B------:R-:W-:Y:S02]  /*4c10*/  ULEA UR21, UR53, UR21, 0x18 ;  /* 0x0000001535157291 */ /* 0x000fe4000f8ec0ff */
[----:B------:R-:W-:Y:S02]  /*4c20*/  UISETP.NE.AND.EX UP6, UPT, UR31, URZ, UPT, UP6 ;  /* 0x000000ff1f00728c */ /* 0x000fe4000bfc5360 */
[----:B------:R-:W-:Y:S02]  /*4c30*/  USHF.R.U32.HI UR43, URZ, UR33, UR6 ;  /* 0x00000021ff2b7299 */ /* 0x000fe40008011606 */
[----:B---3--:R-:W-:Y:S02]  /*4c40*/  USHF.R.U32.HI UR41, URZ, UR45, UR41 ;  /* 0x0000002dff297299 */ /* 0x008fe40008011629 */
[----:B------:R-:W-:-:S02]  /*4c50*/  UISETP.NE.AND UP0, UPT, UR34, 0x1, UPT ;  /* 0x000000012200788c */ /* 0x000fc4000bf05270 */
[----:B------:R-:W-:-:S11]  /*4c60*/  UISETP.NE.AND UP3, UPT, UR4, 0x1, UPT ;  /* 0x000000010400788c */ /* 0x000fd6000bf65270 */
.L_x_100:
[C---:B------:R-:W-:Y:S02]  /*4c70*/  LEA R8, R10.reuse, UR21, 0x3 ;  /* 0x000000150a087c11 */ /* 0x040fe4000f8e18ff */
[----:B------:R-:W-:Y:S02]  /*4c80*/  SHF.L.U32 R5, R9, 0x1f, RZ ;  /* 0x0000001f09057819 */ /* 0x000fe400000006ff */
[----:B------:R-:W-:Y:S02]  /*4c90*/  LEA R6, R10, UR21, 0x4 ;  /* 0x000000150a067c11 */ /* 0x000fe4000f8e20ff */
[----:B--2---:R-:W2:Y:S02]  /*4ca0*/  SYNCS.PHASECHK.TRANS64.TRYWAIT P0, [R8+URZ+0xc0], R5 ;  /* 0x0000c005080075a7 */ /* 0x004ea400080011ff */
[----:B--2---:R-:W-:Y:S05]  /*4cb0*/  @!P0 BRA `(.L_x_92) ;  /* 0x0000004000688947 */ /* 0x004fea0003800000 */
.L_x_177:
[----:B--2---:R-:W2:Y:S01]  /*4cc0*/  LDS.128 R4, [R6+0x150] ;  /* 0x0001500006047984 */ /* 0x004ea20000000c00 */
[----:B------:R-:W-:Y:S01]  /*4cd0*/  UISETP.GE.AND UP0, UPT, UR42, 0x1, UPT ;  /* 0x000000012a00788c */ /* 0x000fe2000bf06270 */
[----:B------:R-:W-:Y:S01]  /*4ce0*/  @!PT LDS RZ, [RZ] ;  /* 0x00000000fffff984 */ /* 0x000fe20000000800 */
[----:B------:R-:W-:Y:S01]  /*4cf0*/  @!PT LDS RZ, [RZ] ;  /* 0x00000000fffff984 */ /* 0x000fe20000000800 */
[----:B------:R-:W-:Y:S01]  /*4d00*/  @!PT LDS RZ, [RZ] ;  /* 0x00000000fffff984 */ /* 0x000fe20000000800 */
[----:B------:R-:W-:Y:S01]  /*4d10*/  @!PT LDS RZ, [RZ] ;  /* 0x00000000fffff984 */ /* 0x000fe20000000800 */
[----:B------:R3:W-:Y:S06]  /*4d20*/  MEMBAR.ALL.CTA ;  /* 0x0000000000007992 */ /* 0x0007ec0000008000 */
[----:B---3--:R-:W3:Y:S01]  /*4d30*/  FENCE.VIEW.ASYNC.S ;  /* 0x00000000000073c6 */ /* 0x008ee20000000000 */
[----:B--2---:R-:W-:Y:S11]  /*4d40*/  LOP3.LUT P0, RZ, R6, 0x1, RZ, 0xc0, !PT ;  /* 0x0000000106ff7812 */ /* 0x004ff6000780c0ff */
[----:B------:R-:W-:Y:S02]  /*4d50*/  @!UPT UIADD3 URZ, UPT, UPT, URZ, URZ, URZ ;  /* 0x000000fffffff290 */ /* 0x000fe4000fffe0ff */
[----:B---3--:R-:W-:Y:S01]  /*4d60*/  VOTEU.ANY UP2, P0 ;  /* 0x0000000000ff7886 */ /* 0x008fe20000040100 */
[----:B------:R-:W-:Y:S11]  /*4d70*/  PLOP3.LUT P0, PT, PT, PT, UP2, 0x80, 0x8 ;  /* 0x000000000008781c */ /* 0x000ff60003f0f028 */
[----:B------:R-:W-:Y:S02]  /*4d80*/  @!UPT UIADD3 URZ, UPT, UPT, URZ, URZ, URZ ;  /* 0x000000fffffff290 */ /* 0x000fe4000fffe0ff */
[----:B------:R-:W-:Y:S02]  /*4d90*/  @P0 SHF.R.U32.HI R0, RZ, 0x10, R5 ;  /* 0x00000010ff000819 */ /* 0x000fe40000011605 */
[----:B------:R-:W-:Y:S02]  /*4da0*/  @P0 MOV R2, R4 ;  /* 0x0000000400020202 */ /* 0x000fe40000000f00 */
[----:B------:R-:W-:Y:S01]  /*4db0*/  @P0 R2UR UR4, R0 ;  /* 0x00000000000402ca */ /* 0x000fe200000e0000 */
[----:B------:R-:W-:Y:S01]  /*4dc0*/  VIADD R0, R8, 0xd0 ;  /* 0x000000d008007836 */ /* 0x000fe20000000000 */
[----:B------:R-:W-:Y:S02]  /*4dd0*/  @P0 LOP3.LUT R4, R5, 0xffff, RZ, 0xc0, !PT ;  /* 0x0000ffff05040812 */ /* 0x000fe400078ec0ff */
[----:B------:R-:W-:Y:S02]  /*4de0*/  @P0 R2UR UR6, R2 ;  /* 0x00000000020602ca */ /* 0x000fe400000e0000 */
[----:B------:R-:W-:Y:S02]  /*4df0*/  PRMT R0, RZ, 0x654, R0 ;  /* 0x00000654ff007816 */ /* 0x000fe40000000000 */
[----:B------:R-:W-:Y:S02]  /*4e00*/  @P0 R2UR UR5, R4 ;  /* 0x00000000040502ca */ /* 0x000fe400000e0000 */
[----:B------:R2:W-:Y:S03]  /*4e10*/  SYNCS.ARRIVE.TRANS64.RED.A1T0 RZ, [R0+URZ], RZ ;  /* 0x000000ff00ff79a7 */ /* 0x0005e600081004ff */
[----:B------:R-:W-:Y:S04]  /*4e20*/  @UP2 UMOV UR29, UR4 ;  /* 0x00000004001d2c82 */ /* 0x000fe80008000000 */
[----:B------:R-:W-:Y:S04]  /*4e30*/  @UP2 UMOV UR14, UR6 ;  /* 0x00000006000e2c82 */ /* 0x000fe80008000000 */
[----:B------:R-:W-:Y:S01]  /*4e40*/  @UP2 UMOV UR13, UR5 ;  /* 0x00000005000d2c82 */ /* 0x000fe20008000000 */
[----:B------:R-:W-:Y:S05]  /*4e50*/  BRA.U !UP0, `(.L_x_93) ;  /* 0x0000000108c07547 */ /* 0x000fea000b800000 */
[----:B------:R-:W-:Y:S02]  /*4e60*/  UIMAD.WIDE.U32 UR8, UR13, UR35, URZ ;  /* 0x000000230d0872a5 */ /* 0x000fe4000f8e00ff */
[----:B------:R-:W-:Y:S02]  /*4e70*/  UP2UR UR12, UPR, URZ, 0x4 ;  /* 0x00000004ff0c7883 */ /* 0x000fe40008000000 */
[----:B------:R-:W-:Y:S02]  /*4e80*/  UISETP.NE.AND UP2, UPT, UR34, 0x1, UPT ;  /* 0x000000012200788c */ /* 0x000fe4000bf45270 */
[----:B------:R-:W-:Y:S02]  /*4e90*/  UIMAD.WIDE.U32 UR10, UR14, UR32, URZ ;  /* 0x000000200e0a72a5 */ /* 0x000fe4000f8e00ff */
[----:B------:R-:W-:Y:S02]  /*4ea0*/  USEL UR4, UR37, UR41, !UP2 ;  /* 0x0000002925047287 */ /* 0x000fe4000d000000 */
[----:B------:R-:W-:Y:S02]  /*4eb0*/  UISETP.NE.AND UP0, UPT, UR15, 0x1, UPT ;  /* 0x000000010f00788c */ /* 0x000fe4000bf05270 */
[----:B------:R-:W-:Y:S02]  /*4ec0*/  UP2UR UR20, UPR, URZ, 0x2 ;  /* 0x00000002ff147883 */ /* 0x000fe40008000000 */
[----:B------:R-:W-:Y:S02]  /*4ed0*/  UISETP.NE.AND UP1, UPT, UR42, 0x1, UPT ;  /* 0x000000012a00788c */ /* 0x000fe4000bf25270 */
[----:B-1----:R-:W-:Y:S02]  /*4ee0*/  UIMAD.WIDE.U32 UR16, UR4, UR22, URZ ;  /* 0x00000016041072a5 */ /* 0x002fe4000f8e00ff */
[----:B------:R-:W-:Y:S01]  /*4ef0*/  USEL UR7, UR40, UR43, !UP0 ;  /* 0x0000002b28077287 */ /* 0x000fe2000c000000 */
[----:B------:R-:W-:Y:S02]  /*4f00*/  UMOV UR5, UR9 ;  /* 0x0000000900057c82 */ /* 0x000fe40008000000 */
[----:B------:R-:W-:Y:S02]  /*4f10*/  USHF.R.U32.HI UR6, URZ, UR45, UR5 ;  /* 0x0000002dff067299 */ /* 0x000fe40008011605 */
[----:B------:R-:W-:Y:S02]  /*4f20*/  UIMAD.WIDE.U32 UR18, UR7, UR22, URZ ;  /* 0x00000016071272a5 */ /* 0x000fe4000f8e00ff */
[----:B------:R-:W-:Y:S02]  /*4f30*/  USEL UR6, UR13, UR6, !UP2 ;  /* 0x000000060d067287 */ /* 0x000fe4000d000000 */
[----:B------:R-:W-:Y:S01]  /*4f40*/  UISETP.NE.AND UP2, UPT, UR12, URZ, UPT ;  /* 0x000000ff0c00728c */ /* 0x000fe2000bf45270 */
[----:B------:R-:W-:Y:S01]  /*4f50*/  UMOV UR5, UR11 ;  /* 0x0000000b00057c82 */ /* 0x000fe20008000000 */
[----:B------:R-:W-:Y:S02]  /*4f60*/  UIMAD.WIDE.U32 UR10, UR6, UR22, URZ ;  /* 0x00000016060a72a5 */ /* 0x000fe4000f8e00ff */
[----:B------:R-:W-:Y:S03]  /*4f70*/  USHF.R.U32.HI UR8, URZ, UR33, UR5 ;  /* 0x00000021ff087299 */ /* 0x000fe60008011605 */
[----:B------:R-:W-:Y:S02]  /*4f80*/  UMOV UR5, UR17 ;  /* 0x0000001100057c82 */ /* 0x000fe40008000000 */
[----:B------:R-:W-:Y:S03]  /*4f90*/  @UP1 USHF.R.U32.HI UR4, URZ, UR23, UR5 ;  /* 0x00000017ff041299 */ /* 0x000fe60008011605 */
[----:B------:R-:W-:Y:S01]  /*4fa0*/  UMOV UR5, UR19 ;  /* 0x0000001300057c82 */ /* 0x000fe20008000000 */
[----:B------:R-:W-:Y:S02]  /*4fb0*/  UIMAD UR4, UR42, UR4, URZ ;  /* 0x000000042a0472a4 */ /* 0x000fe4000f8e02ff */
[----:B------:R-:W-:Y:S02]  /*4fc0*/  @UP1 USHF.R.U32.HI UR7, URZ, UR23, UR5 ;  /* 0x00000017ff071299 */ /* 0x000fe40008011605 */
[----:B------:R-:W-:Y:S02]  /*4fd0*/  USEL UR5, UR14, UR8, !UP0 ;  /* 0x000000080e057287 */ /* 0x000fe4000c000000 */
[----:B------:R-:W-:Y:S02]  /*4fe0*/  UIMAD UR8, UR42, UR7, URZ ;  /* 0x000000072a0872a4 */ /* 0x000fe4000f8e02ff */
[----:B------:R-:W-:Y:S03]  /*4ff0*/  UISETP.GE.AND UP0, UPT, UR6, UR4, UPT ;  /* 0x000000040600728c */ /* 0x000fe6000bf06270 */
[----:B------:R-:W-:Y:S01]  /*5000*/  UMOV UR4, UR11 ;  /* 0x0000000b00047c82 */ /* 0x000fe20008000000 */
[----:B------:R-:W-:Y:S02]  /*5010*/  UISETP.GE.OR UP0, UPT, UR5, UR8, UP0 ;  /* 0x000000080500728c */ /* 0x000fe40008706670 */
[----:B------:R-:W-:Y:S02]  /*5020*/  USHF.R.U32.HI UR4, URZ, UR23, UR4 ;  /* 0x00000017ff047299 */ /* 0x000fe40008011604 */
[----:B------:R-:W-:Y:S02]  /*5030*/  UIMAD.WIDE.U32 UR8, UR5, UR22, URZ ;  /* 0x00000016050872a5 */ /* 0x000fe4000f8e00ff */
[----:B------:R-:W-:Y:S04]  /*5040*/  USEL UR10, UR6, UR4, !UP1 ;  /* 0x00000004060a7287 */ /* 0x000fe8000c800000 */
[----:B------:R-:W-:Y:S01]  /*5050*/  UIADD3 UR11, UPT, UPT, -UR10, URZ, URZ ;  /* 0x000000ff0a0b7290 */ /* 0x000fe2000fffe1ff */
[----:B------:R-:W-:Y:S02]  /*5060*/  @!UP0 UMOV UR4, UR9 ;  /* 0x0000000900048c82 */ /* 0x000fe40008000000 */
[----:B------:R-:W-:Y:S02]  /*5070*/  @!UP0 USHF.R.U32.HI UR4, URZ, UR23, UR4 ;  /* 0x00000017ff048299 */ /* 0x000fe40008011604 */
[----:B------:R-:W-:Y:S02]  /*5080*/  UIMAD UR8, UR42, UR11, UR6 ;  /* 0x0000000b2a0872a4 */ /* 0x000fe4000f8e0206 */
[----:B------:R-:W-:Y:S02]  /*5090*/  @!UP0 USEL UR4, UR5, UR4, !UP1 ;  /* 0x0000000405048287 */ /* 0x000fe4000c800000 */
[----:B------:R-:W-:Y:S02]  /*50a0*/  UISETP.NE.AND UP1, UPT, UR20, URZ, UPT ;  /* 0x000000ff1400728c */ /* 0x000fe4000bf25270 */
[----:B------:R-:W-:Y:S02]  /*50b0*/  @!UP0 UIMAD UR7, UR7, UR8, UR4 ;  /* 0x00000008070782a4 */ /* 0x000fe4000f8e0204 */
[----:B------:R-:W-:Y:S02]  /*50c0*/  @!UP0 UIADD3 UR9, UPT, UPT, UR10, -UR4, URZ ;  /* 0x800000040a098290 */ /* 0x000fe4000fffe0ff */
[----:B------:R-:W-:Y:S02]  /*50d0*/  UIADD3 UR8, UPT, UPT, -UR6, URZ, URZ ;  /* 0x000000ff06087290 */ /* 0x000fe4000fffe1ff */
[----:B------:R-:W-:Y:S02]  /*50e0*/  UIADD3 UR4, UPT, UPT, -UR5, URZ, URZ ;  /* 0x000000ff05047290 */ /* 0x000fe4000fffe1ff */
[----:B------:R-:W-:Y:S03]  /*50f0*/  @!UP0 UIMAD UR6, UR9, UR42, UR5 ;  /* 0x0000002a090682a4 */ /* 0x000fe6000f8e0205 */
[----:B------:R-:W-:Y:S01]  /*5100*/  @!UP0 UMOV UR5, UR7 ;  /* 0x0000000700058c82 */ /* 0x000fe20008000000 */
[----:B------:R-:W-:Y:S02]  /*5110*/  UIMAD UR7, UR15, UR4, UR14 ;  /* 0x000000040f0772a4 */ /* 0x000fe4000f8e020e */
[----:B------:R-:W-:Y:S02]  /*5120*/  UIMAD UR4, UR34, UR8, UR13 ;  /* 0x00000008220472a4 */ /* 0x000fe4000f8e020d */
[----:B------:R-:W-:Y:S02]  /*5130*/  UIMAD UR14, UR5, UR15, UR7 ;  /* 0x0000000f050e72a4 */ /* 0x000fe4000f8e0207 */
[----:B------:R-:W-:Y:S11]  /*5140*/  UIMAD UR13, UR6, UR34, UR4 ;  /* 0x00000022060d72a4 */ /* 0x000ff6000f8e0204 */
[----:B------:R-:W-:Y:S01]  /*5150*/  @!UPT UIADD3 URZ, UPT, UPT, URZ, URZ, URZ ;  /* 0x000000fffffff290 */ /* 0x000fe2000fffe0ff */
.L_x_93:
[----:B------:R-:W3:Y:S01]  /*5160*/  @!UP3 LDCU.128 UR8, c[0x0][0xb10] ;  /* 0x00016200ff08b7ac */ /* 0x000ee20008000c00 */
[----:B------:R-:W-:Y:S04]  /*5170*/  ISETP.NE.U32.AND P0, PT, RZ, UR30, PT ;  /* 0x0000001eff007c0c */ /* 0x000fe8000bf05070 */
[----:B------:R-:W-:Y:S01]  /*5180*/  ISETP.NE.AND.EX P0, PT, RZ, UR31, PT, P0 ;  /* 0x0000001fff007c0c */ /* 0x000fe2000bf05300 */
[----:B------:R-:W4:Y:S01]  /*5190*/  @!UP3 LDCU UR5, c[0x0][0xb0c] ;  /* 0x00016180ff05b7ac */ /* 0x000f220008000800 */
[----:B------:R-:W-:Y:S02]  /*51a0*/  USHF.L.U32 UR26, UR26, 0x6, URZ ;  /* 0x000000061a1a7899 */ /* 0x000fe400080006ff */
[----:B------:R-:W-:Y:S02]  /*51b0*/  USHF.L.U32 UR27, UR27, 0x6, URZ ;  /* 0x000000061b1b7899 */ /* 0x000fe400080006ff */
[----:B---3--:R-:W-:Y:S07]  /*51c0*/  UIMAD.WIDE.U32 UR6, UR14, UR8, URZ ;  /* 0x000000080e0672a5 */ /* 0x008fee000f8e00ff */
[----:B------:R-:W-:Y:S01]  /*51d0*/  @!UP3 UMOV UR4, UR7 ;  /* 0x000000070004bc82 */ /* 0x000fe20008000000 */
[----:B----4-:R-:W-:Y:S02]  /*51e0*/  @!UP3 UISETP.NE.AND UP0, UPT, UR5, 0x1, UPT ;  /* 0x000000010500b88c */ /* 0x010fe4000bf05270 */
[----:B------:R-:W-:Y:S02]  /*51f0*/  @!UP3 USHF.R.U32.HI UR4, URZ, UR9, UR4 ;  /* 0x00000009ff04b299 */ /* 0x000fe40008011604 */
[----:B------:R-:W-:Y:S02]  /*5200*/  UIMAD.WIDE.U32 UR6, UR13, UR11, URZ ;  /* 0x0000000b0d0672a5 */ /* 0x000fe4000f8e00ff */
[----:B------:R-:W-:Y:S02]  /*5210*/  @!UP3 USEL UR8, UR14, UR4, !UP0 ;  /* 0x000000040e08b287 */ /* 0x000fe4000c000000 */
[----:B------:R-:W-:Y:S03]  /*5220*/  @!UP3 UISETP.NE.AND UP0, UPT, UR10, 0x1, UPT ;  /* 0x000000010a00b88c */ /* 0x000fe6000bf05270 */
[----:B------:R-:W-:Y:S02]  /*5230*/  @!UP3 UMOV UR6, UR7 ;  /* 0x000000070006bc82 */ /* 0x000fe40008000000 */
[----:B------:R-:W3:Y:S02]  /*5240*/  @!UP3 LDCU UR4, c[0x0][0xb20] ;  /* 0x00016400ff04b7ac */ /* 0x000ee40008000800 */
[----:B---3--:R-:W-:Y:S04]  /*5250*/  @!UP3 USHF.R.U32.HI UR6, URZ, UR4, UR6 ;  /* 0x00000004ff06b299 */ /* 0x008fe80008011606 */
[----:B------:R-:W-:Y:S04]  /*5260*/  @!UP3 USEL UR6, UR13, UR6, !UP0 ;  /* 0x000000060d06b287 */ /* 0x000fe8000c000000 */
[----:B------:R-:W-:Y:S02]  /*5270*/  @!UP3 UIADD3 UR4, UPT, UPT, -UR8, UR6, URZ ;  /* 0x000000060804b290 */ /* 0x000fe4000fffe1ff */
[----:B------:R-:W-:Y:S02]  /*5280*/  @!UP3 UIADD3 UR6, UPT, UPT, UR8, -UR6, URZ ;  /* 0x800000060806b290 */ /* 0x000fe4000fffe0ff */
[----:B------:R-:W-:Y:S02]  /*5290*/  @!UP3 UIMAD UR14, UR4, UR5, UR14 ;  /* 0x00000005040eb2a4 */ /* 0x000fe4000f8e020e */
[----:B------:R-:W-:Y:S01]  /*52a0*/  @!UP3 UIMAD UR13, UR6, UR10, UR13 ;  /* 0x0000000a060db2a4 */ /* 0x000fe2000f8e020d */
[----:B------:R-:W-:Y:S11]  /*52b0*/  BRA.U UP4, `(.L_x_94) ;  /* 0x0000000104107547 */ /* 0x000ff6000b800000 */
[----:B--2---:R-:W-:Y:S04]  /*52c0*/  MOV R0, UR44 ;  /* 0x0000002c00007c02 */ /* 0x004fe80008000f00 */
[----:B------:R-:W-:Y:S04]  /*52d0*/  SHF.L.U32 R5, R0, 0x1f, RZ ;  /* 0x0000001f00057819 */ /* 0x000fe800000006ff */
[----:B------:R-:W2:Y:S02]  /*52e0*/  SYNCS.PHASECHK.TRANS64.TRYWAIT P1, [UR21+0xb8], R5 ;  /* 0x0000b805ff0075a7 */ /* 0x000ea40008021115 */
[----:B--2---:R-:W-:Y:S05]  /*52f0*/  @!P1 BRA `(.L_x_95) ;  /* 0x0000003800ec9947 */ /* 0x004fea0003800000 */
.L_x_94:
[----:B------:R-:W-:Y:S05]  /*5300*/  BRA.U !UP6, `(.L_x_96) ;  /* 0x000000010e387547 */ /* 0x000fea000b800000 */
[----:B------:R-:W-:Y:S01]  /*5310*/  UPLOP3.LUT UP1, UPT, UPT, UPT, UP5, 0x80, 0x8 ;  /* 0x000000000008789c */ /* 0x000fe20003f2f050 */
[----:B--2---:R-:W-:Y:S01]  /*5320*/  HFMA2 R0, -RZ, RZ, 0, 5.9604644775390625e-08 ;  /* 0x00000001ff007431 */ /* 0x004fe200000001ff */
[----:B------:R-:W2:Y:S01]  /*5330*/  LDCU.64 UR8, c[0x0][0x358] ;  /* 0x00006b00ff0877ac */ /* 0x000ea20008000a00 */
[----:B------:R-:W-:Y:S03]  /*5340*/  IMAD.MOV.U32 R56, RZ, RZ, 0x1 ;  /* 0x00000001ff387424 */ /* 0x000fe600078e00ff */
[----:B------:R-:W-:Y:S05]  /*5350*/  PLOP3.LUT P1, PT, PT, PT, UP1, 0x80, 0x8 ;  /* 0x000000000008781c */ /* 0x000fea0003f2f018 */
[----:B------:R-:W3:Y:S01]  /*5360*/  @UP1 LDCU.64 UR4, c[0x0][0x888] ;  /* 0x00011100ff0417ac */ /* 0x000ee20008000a00 */
[----:B------:R-:W-:Y:S07]  /*5370*/  @UP1 UIMAD UR6, UR36, UR30, URZ ;  /* 0x0000001e240612a4 */ /* 0x000fee000f8e02ff */
[----:B------:R-:W-:Y:S01]  /*5380*/  @!P1 PRMT R56, R0, 0x7610, R56 ;  /* 0x0000761000389816 */ /* 0x000fe20000000038 */
[----:B---3--:R-:W-:Y:S06]  /*5390*/  @UP1 UIMAD.WIDE UR4, UR6, 0x4, UR4 ;  /* 0x00000004060418a5 */ /* 0x008fec000f8e0204 */
[----:B------:R-:W-:Y:S01]  /*53a0*/  IMAD.U32 R4, RZ, RZ, UR4 ;  /* 0x00000004ff047e24 */ /* 0x000fe2000f8e00ff */
[----:B------:R-:W-:Y:S04]  /*53b0*/  MOV R5, UR5 ;  /* 0x0000000500057c02 */ /* 0x000fe80008000f00 */
[----:B------:R-:W3:Y:S01]  /*53c0*/  @!UP1 LDCU UR4, c[0x0][0x880] ;  /* 0x00011000ff0497ac */ /* 0x000ee20008000800 */
[----:B--2--5:R4:W5:Y:S02]  /*53d0*/  @P1 LDG.E R27, desc[UR8][R4.64] ;  /* 0x00000008041b1981 */ /* 0x024964000c1e1900 */
[----:B---34-:R-:W-:Y:S07]  /*53e0*/  @!P1 IMAD.U32 R27, RZ, RZ, UR4 ;  /* 0x00000004ff1b9e24 */ /* 0x018fee000f8e00ff */
.L_x_96:
[----:B-----5:R-:W-:Y:S01]  /*53f0*/  @!P0 FSETP.EQ.AND P2, PT, R27, RZ, PT ;  /* 0x000000ff1b00820b */ /* 0x020fe20003f42000 */
[----:B------:R-:W-:Y:S01]  /*5400*/  @!UPT UIADD3 URZ, UPT, UPT, URZ, URZ, URZ ;  /* 0x000000fffffff290 */ /* 0x000fe2000fffe0ff */
[----:B------:R-:W-:Y:S11]  /*5410*/  @!P0 BRA `(.L_x_97) ;  /* 0x0000000000148947 */ /* 0x000ff60003800000 */
[----:B------:R-:W-:Y:S02]  /*5420*/  LOP3.LUT P0, RZ, R56, 0xff, RZ, 0xc0, !PT ;  /* 0x000000ff38ff7812 */ /* 0x000fe4000780c0ff */
[----:B------:R-:W-:Y:S04]  /*5430*/  PLOP3.LUT P2, PT, PT, PT, UP1, 0x80, 0x8 ;  /* 0x000000000008781c */ /* 0x000fe80003f4f018 */
[----:B------:R-:W-:Y:S07]  /*5440*/  PLOP3.LUT P2, PT, P2, PT, PT, 0x8, 0x80 ;  /* 0x000000000080781c */ /* 0x000fee000174e170 */
[----:B------:R-:W-:Y:S11]  /*5450*/  @P0 FSETP.EQ.AND P2, PT, R27, RZ, PT ;  /* 0x000000ff1b00020b */ /* 0x000ff60003f42000 */
[----:B------:R-:W-:Y:S02]  /*5460*/  @!UPT UIADD3 URZ, UPT, UPT, URZ, URZ, URZ ;  /* 0x000000fffffff290 */ /* 0x000fe4000fffe0ff */
.L_x_97:
[----:B------:R-:W-:Y:S01]  /*5470*/  ULEA UR4, UR25, UR21, 0x3 ;  /* 0x0000001519047291 */ /* 0x000fe2000f8e18ff */
[----:B--2---:R-:W-:Y:S02]  /*5480*/  SHF.L.U32 R5, R11, 0x1f, RZ ;  /* 0x0000001f0b057819 */ /* 0x004fe400000006ff */
[----:B------:R-:W-:Y:S04]  /*5490*/  ELECT P1, URZ, PT ;  /* 0x0000000000ff782f */ /* 0x000fe80003820000 */
[----:B------:R-:W-:Y:S02]  /*54a0*/  PLOP3.LUT P1, PT, P2, P1, PT, 0xf2, 0x2f ;  /* 0x00000000002f781c */ /* 0x000fe40001723e72 */
[----:B------:R-:W2:Y:S02]  /*54b0*/  SYNCS.PHASECHK.TRANS64.TRYWAIT P0, [UR4+0x98], R5 ;  /* 0x00009805ff0075a7 */ /* 0x000ea40008001104 */
[----:B--2---:R-:W-:Y:S09]  /*54c0*/  @!P0 BRA `(.L_x_98) ;  /* 0x0000003800908947 */ /* 0x004ff20003800000 */
.L_x_180:
[----:B------:R-:W-:Y:S01]  /*54d0*/  VOTEU.ALL UP0, P1 ;  /* 0x0000000000ff7886 */ /* 0x000fe20000800000 */
[----:B------:R-:W-:Y:S01]  /*54e0*/  @!P1 IADD3 R4, P0, PT, R12, 0x580, RZ ;  /* 0x000005800c049810 */ /* 0x000fe20007f1e0ff */
[----:B------:R-:W-:Y:S01]  /*54f0*/  UMOV UR38, 0x0 ;  /* 0x0000000000267882 */ /* 0x000fe20000000000 */
[----:B------:R-:W-:Y:S01]  /*5500*/  UMOV UR39, 0x10000000 ;  /* 0x1000000000277882 */ /* 0x000fe20000000000 */
[----:B------:R-:W-:Y:S01]  /*5510*/  UMOV UR28, UR36 ;  /* 0x00000024001c7c82 */ /* 0x000fe20008000000 */
[----:B------:R-:W-:Y:S01]  /*5520*/  @!UP0 ULEA UR5, UR25, UR21, 0xd ;  /* 0x0000001519058291 */ /* 0x000fe2000f8e68ff */
[----:B------:R-:W-:Y:S01]  /*5530*/  @!P1 IMAD.X R2, RZ, RZ, R13, P0 ;  /* 0x000000ffff029224 */ /* 0x000fe200000e060d */
[----:B------:R-:W-:Y:S01]  /*5540*/  @!UP0 UIADD3 UR10, UPT, UPT, UR26, 0x20, URZ ;  /* 0x000000201a0a8890 */ /* 0x000fe2000fffe0ff */
[----:B------:R-:W-:Y:S01]  /*5550*/  @!P1 R2UR UR7, R4 ;  /* 0x00000000040792ca */ /* 0x000fe200000e0000 */
[----:B------:R-:W-:Y:S01]  /*5560*/  @!UP0 UIADD3 UR24, UPT, UPT, UR5, 0x200, URZ ;  /* 0x0000020005188890 */ /* 0x000fe2000fffe0ff */
[----:B------:R-:W-:Y:S01]  /*5570*/  VIADD R10, R10, 0x1 ;  /* 0x000000010a0a7836 */ /* 0x000fe20000000000 */
[----:B------:R-:W-:Y:S02]  /*5580*/  @!UP0 UIADD3 UR8, UPT, UPT, UR5, 0x1200, URZ ;  /* 0x0000120005088890 */ /* 0x000fe4000fffe0ff */
[----:B------:R-:W-:Y:S02]  /*5590*/  UIADD3 UR5, UPT, UPT, UR25, 0x1, URZ ;  /* 0x0000000119057890 */ /* 0x000fe4000fffe0ff */
[----:B------:R-:W-:Y:S02]  /*55a0*/  UIADD3 UR25, UPT, UPT, UR4, 0x80, URZ ;  /* 0x0000008004197890 */ /* 0x000fe4000fffe0ff */
[----:B------:R-:W-:Y:S01]  /*55b0*/  UISETP.NE.AND UP0, UPT, UR5, 0x3, UPT ;  /* 0x000000030500788c */ /* 0x000fe2000bf05270 */
[----:B------:R-:W-:Y:S01]  /*55c0*/  UMOV UR11, UR27 ;  /* 0x0000001b000b7c82 */ /* 0x000fe20008000000 */
[----:B------:R-:W-:Y:S02]  /*55d0*/  UMOV UR12, UR36 ;  /* 0x00000024000c7c82 */ /* 0x000fe40008000000 */
[----:B------:R-:W-:Y:S01]  /*55e0*/  USEL UR6, UR5, URZ, UP0 ;  /* 0x000000ff05067287 */ /* 0x000fe20008000000 */
[----:B------:R-:W-:Y:S01]  /*55f0*/  @!P1 R2UR UR5, R2 ;  /* 0x00000000020592ca */ /* 0x000fe200000e0000 */
[----:B------:R-:W-:Y:S01]  /*5600*/  IMAD.U32 R4, RZ, RZ, UR7 ;  /* 0x00000007ff047e24 */ /* 0x000fe2000f8e00ff */
[----:B------:R-:W-:Y:S01]  /*5610*/  USEL UR18, URZ, 0x1, UP0 ;  /* 0x00000001ff127887 */ /* 0x000fe20008000000 */
[----:B------:R-:W-:Y:S01]  /*5620*/  @!P1 IMAD.MOV.U32 R2, RZ, RZ, 0x2000 ;  /* 0x00002000ff029424 */ /* 0x000fe200078e00ff */
[----:B------:R-:W-:Y:S01]  /*5630*/  VOTEU.ALL UP0, P1 ;  /* 0x0000000000ff7886 */ /* 0x000fe20000800000 */
[----:B------:R-:W-:Y:S01]  /*5640*/  UMOV UR9, UR25 ;  /* 0x0000001900097c82 */ /* 0x000fe20008000000 */
[----:B------:R-:W-:Y:S01]  /*5650*/  @!P1 R2UR UR16, R4 ;  /* 0x00000000041092ca */ /* 0x000fe200000e0000 */
[----:B------:R-:W-:Y:S01]  /*5660*/  UPRMT UR7, UR53, 0x654, UR25 ;  /* 0x0000065435077896 */ /* 0x000fe20008000019 */
[----:B------:R-:W-:Y:S04]  /*5670*/  LOP3.LUT R11, R11, UR18, RZ, 0x3c, !PT ;  /* 0x000000120b0b7c12 */ /* 0x000fe8000f8e3cff */
[----:B--2---:R-:W-:Y:S01]  /*5680*/  SHF.L.U32 R0, R11, 0x1f, RZ ;  /* 0x0000001f0b007819 */ /* 0x004fe200000006ff */
[----:B------:R-:W-:Y:S01]  /*5690*/  IMAD.U32 R5, RZ, RZ, UR5 ;  /* 0x00000005ff057e24 */ /* 0x000fe2000f8e00ff */
[----:B------:R-:W-:Y:S04]  /*56a0*/  ULEA UR5, UR6, UR21, 0x3 ;  /* 0x0000001506057291 */ /* 0x000fe8000f8e18ff */
[----:B------:R-:W-:Y:S11]  /*56b0*/  @!P1 R2UR UR17, R5 ;  /* 0x00000000051192ca */ /* 0x000ff600000e0000 */
[----:B------:R-:W-:Y:S02]  /*56c0*/  @!UPT UIADD3 URZ, UPT, UPT, URZ, URZ, URZ ;  /* 0x000000fffffff290 */ /* 0x000fe4000fffe0ff */
[----:B------:R2:W-:Y:S01]  /*56d0*/  @!UP0 UTMALDG.3D [UR24], [UR16], desc[UR38] ;  /* 0x00002618100085b4 */ /* 0x0005e20008011000 */
[----:B------:R-:W-:Y:S05]  /*56e0*/  VOTEU.ALL UP0, P1 ;  /* 0x0000000000ff7886 */ /* 0x000fea0000800000 */
[----:B------:R2:W-:Y:S01]  /*56f0*/  @!UP0 UTMALDG.3D [UR8], [UR16], desc[UR38] ;  /* 0x00002608100085b4 */ /* 0x0005e20008011000 */
[----:B------:R2:W-:Y:S01]  /*5700*/  @!P1 SYNCS.ARRIVE.TRANS64.RED.A0TR RZ, [UR4+0x80], R2 ;  /* 0x00008002ffff99a7 */ /* 0x0005e20008300404 */
[----:B------:R-:W-:Y:S01]  /*5710*/  SYNCS.ARRIVE.TRANS64.RED.A1T0 RZ, [UR7], RZ ;  /* 0x000000ffffff79a7 */ /* 0x000fe20008100407 */
[----:B------:R-:W3:Y:S02]  /*5720*/  SYNCS.PHASECHK.TRANS64.TRYWAIT P0, [UR5+0x98], R0 ;  /* 0x00009800ff0075a7 */ /* 0x000ee40008001105 */
[----:B--23--:R-:W-:Y:S05]  /*5730*/  @!P0 BRA `(.L_x_99) ;  /* 0x00000038000c8947 */ /* 0x00cfea0003800000 */
.L_x_182:
[----:B------:R-:W-:Y:S01]  /*5740*/  UIADD3 UR17, UPT, UPT, UR5, 0x80, URZ ;  /* 0x0000008005117890 */ /* 0x000fe2000fffe0ff */
[----:B------:R-:W-:Y:S01]  /*5750*/  @!P1 IADD3 R2, P0, PT, R12, 0x580, RZ ;  /* 0x000005800c029810 */ /* 0x000fe20007f1e0ff */
[----:B------:R-:W-:Y:S01]  /*5760*/  UPLOP3.LUT UP4, UPT, UPT, UPT, UPT, 0x80, 0x8 ;  /* 0x000000000008789c */ /* 0x000fe20003f8f070 */
[----:B------:R-:W-:Y:S01]  /*5770*/  R2UR UR46, R58 ;  /* 0x000000003a2e72ca */ /* 0x000fe200000e0000 */
[----:B------:R-:W-:Y:S01]  /*5780*/  UMOV UR38, 0x0 ;  /* 0x0000000000267882 */ /* 0x000fe20000000000 */
[----:B------:R-:W-:Y:S01]  /*5790*/  UMOV UR39, 0x10000000 ;  /* 0x1000000000277882 */ /* 0x000fe20000000000 */
[----:B------:R-:W-:Y:S01]  /*57a0*/  UMOV UR19, UR27 ;  /* 0x0000001b00137c82 */ /* 0x000fe20008000000 */
[----:B------:R-:W-:Y:S01]  /*57b0*/  UMOV UR20, UR36 ;  /* 0x0000002400147c82 */ /* 0x000fe20008000000 */
[----:B------:R-:W-:Y:S01]  /*57c0*/  UMOV UR11, UR27 ;  /* 0x0000001b000b7c82 */ /* 0x000fe20008000000 */
[----:B------:R-:W-:Y:S01]  /*57d0*/  UMOV UR12, UR36 ;  /* 0x00000024000c7c82 */ /* 0x000fe20008000000 */
[----:B------:R-:W-:Y:S01]  /*57e0*/  UMOV UR9, UR17 ;  /* 0x0000001100097c82 */ /* 0x000fe20008000000 */
[----:B------:R-:W-:Y:S01]  /*57f0*/  VOTEU.ALL UP0, P1 ;  /* 0x0000000000ff7886 */ /* 0x000fe20000800000 */
[----:B--2---:R-:W-:Y:S01]  /*5800*/  @!P1 IMAD.X R0, RZ, RZ, R13, P0 ;  /* 0x000000ffff009224 */ /* 0x004fe200000e060d */
[----:B------:R-:W-:Y:S01]  /*5810*/  R2UR UR28, R59 ;  /* 0x000000003b1c72ca */ /* 0x000fe200000e0000 */
[----:B------:R-:W-:Y:S01]  /*5820*/  UMOV UR36, UR29 ;  /* 0x0000001d00247c82 */ /* 0x000fe20008000000 */
[C---:B------:R-:W-:Y:S01]  /*5830*/  ISETP.NE.AND P0, PT, R10.reuse, 0x2, PT ;  /* 0x000000020a00780c */ /* 0x040fe20003f05270 */
[----:B------:R-:W-:Y:S02]  /*5840*/  @!UP0 ULEA UR4, UR6, UR21, 0xd ;  /* 0x0000001506048291 */ /* 0x000fe4000f8e68ff */
[----:B------:R-:W-:Y:S01]  /*5850*/  @!UP0 UIADD3 UR18, UPT, UPT, UR26, 0x10, URZ ;  /* 0x000000101a128890 */ /* 0x000fe2000fffe0ff */
[----:B------:R-:W-:Y:S01]  /*5860*/  SEL R10, R10, RZ, P0 ;  /* 0x000000ff0a0a7207 */ /* 0x000fe20000000000 */
[----:B------:R-:W-:Y:S02]  /*5870*/  @!UP0 UIADD3 UR16, UPT, UPT, UR4, 0x200, URZ ;  /* 0x0000020004108890 */ /* 0x000fe4000fffe0ff */
[----:B------:R-:W-:Y:S02]  /*5880*/  @!UP0 UIADD3 UR8, UPT, UPT, UR4, 0x1200, URZ ;  /* 0x0000120004088890 */ /* 0x000fe4000fffe0ff */
[----:B------:R-:W-:Y:S01]  /*5890*/  UIADD3 UR4, UPT, UPT, UR6, 0x1, URZ ;  /* 0x0000000106047890 */ /* 0x000fe2000fffe0ff */
[----:B------:R-:W-:Y:S01]  /*58a0*/  @!P1 R2UR UR6, R2 ;  /* 0x00000000020692ca */ /* 0x000fe200000e0000 */
[----:B------:R-:W-:Y:S02]  /*58b0*/  @!UP0 UIADD3 UR10, UPT, UPT, UR26, 0x30, URZ ;  /* 0x000000301a0a8890 */ /* 0x000fe4000fffe0ff */
[----:B------:R-:W-:Y:S02]  /*58c0*/  UISETP.NE.AND UP0, UPT, UR4, 0x3, UPT ;  /* 0x000000030400788c */ /* 0x000fe4000bf05270 */
[----:B------:R-:W-:Y:S02]  /*58d0*/  UIADD3 UR26, UPT, UPT, UR13, UR46, URZ ;  /* 0x0000002e0d1a7290 */ /* 0x000fe4000fffe0ff */
[----:B------:R-:W-:Y:S01]  /*58e0*/  USEL UR25, UR4, URZ, UP0 ;  /* 0x000000ff04197287 */ /* 0x000fe20008000000 */
[----:B------:R-:W-:Y:S01]  /*58f0*/  @!P1 R2UR UR4, R0 ;  /* 0x00000000000492ca */ /* 0x000fe200000e0000 */
[----:B------:R-:W-:Y:S01]  /*5900*/  USEL UR24, URZ, 0x1, UP0 ;  /* 0x00000001ff187887 */ /* 0x000fe20008000000 */
[----:B------:R-:W-:Y:S01]  /*5910*/  SEL R0, RZ, 0x1, P0 ;  /* 0x00000001ff007807 */ /* 0x000fe20000000000 */
[----:B------:R-:W-:Y:S01]  /*5920*/  VOTEU.ALL UP0, P1 ;  /* 0x0000000000ff7886 */ /* 0x000fe20000800000 */
[----:B------:R-:W-:Y:S01]  /*5930*/  UIADD3 UR27, UPT, UPT, UR14, UR28, URZ ;  /* 0x0000001c0e1b7290 */ /* 0x000fe2000fffe0ff */
[----:B------:R-:W-:Y:S01]  /*5940*/  IMAD.U32 R4, RZ, RZ, UR6 ;  /* 0x00000006ff047e24 */ /* 0x000fe2000f8e00ff */
[----:B------:R-:W-:Y:S02]  /*5950*/  LOP3.LUT R9, R9, R0, RZ, 0x3c, !PT ;  /* 0x0000000009097212 */ /* 0x000fe400078e3cff */
[----:B------:R-:W-:Y:S02]  /*5960*/  LOP3.LUT R11, R11, UR24, RZ, 0x3c, !PT ;  /* 0x000000180b0b7c12 */ /* 0x000fe4000f8e3cff */
[----:B------:R-:W-:Y:S03]  /*5970*/  @!P1 R2UR UR6, R4 ;  /* 0x00000000040692ca */ /* 0x000fe600000e0000 */
[----:B------:R-:W-:Y:S01]  /*5980*/  IMAD.U32 R5, RZ, RZ, UR4 ;  /* 0x00000004ff057e24 */ /* 0x000fe2000f8e00ff */
[----:B------:R-:W-:Y:S04]  /*5990*/  UPRMT UR4, UR53, 0x654, UR17 ;  /* 0x0000065435047896 */ /* 0x000fe80008000011 */
[----:B------:R-:W-:Y:S11]  /*59a0*/  @!P1 R2UR UR7, R5 ;  /* 0x00000000050792ca */ /* 0x000ff600000e0000 */
[----:B------:R-:W-:Y:S02]  /*59b0*/  @!UPT UIADD3 URZ, UPT, UPT, URZ, URZ, URZ ;  /* 0x000000fffffff290 */ /* 0x000fe4000fffe0ff */
[----:B------:R2:W-:Y:S01]  /*59c0*/  @!UP0 UTMALDG.3D [UR16], [UR6], desc[UR38] ;  /* 0x00002610060085b4 */ /* 0x0005e20008011000 */
[----:B------:R-:W-:Y:S05]  /*59d0*/  VOTEU.ALL UP0, P1 ;  /* 0x0000000000ff7886 */ /* 0x000fea0000800000 */
[----:B------:R2:W-:Y:S01]  /*59e0*/  @!UP0 UTMALDG.3D [UR8], [UR6], desc[UR38] ;  /* 0x00002608060085b4 */ /* 0x0005e20008011000 */
[----:B------:R2:W-:Y:S01]  /*59f0*/  @!P1 SYNCS.ARRIVE.TRANS64.RED.A0TR RZ, [UR5+0x80], R3 ;  /* 0x00008003ffff99a7 */ /* 0x0005e20008300405 */
[----:B------:R-:W-:Y:S01]  /*5a00*/  SYNCS.ARRIVE.TRANS64.RED.A1T0 RZ, [UR4], RZ ;  /* 0x000000ffffff79a7 */ /* 0x000fe20008100404 */
[----:B------:R-:W-:Y:S05]  /*5a10*/  BRA.U UP2, `(.L_x_100) ;  /* 0xfffffff102947547 */ /* 0x000fea000b83ffff */
[----:B------:R-:W-:Y:S01]  /*5a20*/  UIADD3 UR21, UPT, UPT, UR21, 0x98, URZ ;  /* 0x0000009815157890 */ /* 0x000fe2000fffe0ff */
[----:B--2---:R-:W-:-:S03]  /*5a30*/  SHF.L.U32 R3, R11, 0x1f, RZ ;  /* 0x0000001f0b037819 */ /* 0x004fc600000006ff */
[----:B------:R-:W-:-:S09]  /*5a40*/  ULEA UR4, UR25, UR21, 0x3 ;  /* 0x0000001519047291 */ /* 0x000fd2000f8e18ff */
[----:B------:R-:W2:Y:S02]  /*5a50*/  SYNCS.PHASECHK.TRANS64.TRYWAIT P0, [UR4], R3 ;  /* 0x00000003ff0075a7 */ /* 0x000ea40008001104 */
[----:B--2---:R-:W-:Y:S05]  /*5a60*/  @!P0 BRA `(.L_x_101) ;  /* 0x0000003400588947 */ /* 0x004fea0003800000 */
.L_x_184:
[----:B------:R-:W-:-:S04]  /*5a70*/  UIADD3 UR4, UPT, UPT, UR25, 0x1, URZ ;  /* 0x0000000119047890 */ /* 0x000fc8000fffe0ff */
[----:B------:R-:W-:-:S04]  /*5a80*/  UISETP.NE.AND UP0, UPT, UR4, 0x3, UPT ;  /* 0x000000030400788c */ /* 0x000fc8000bf05270 */
[----:B------:R-:W-:Y:S02]  /*5a90*/  USEL UR6, URZ, 0x1, UP0 ;  /* 0x00000001ff067887 */ /* 0x000fe40008000000 */
[----:B------:R-:W-:-:S04]  /*5aa0*/  USEL UR4, UR4, URZ, UP0 ;  /* 0x000000ff04047287 */ /* 0x000fc80008000000 */
[----:B------:R-:W-:Y:S01]  /*5ab0*/  ULEA UR5, UR4, UR21, 0x3 ;  /* 0x0000001504057291 */ /* 0x000fe2000f8e18ff */
[----:B------:R-:W-:-:S04]  /*5ac0*/  LOP3.LUT R11, R11, UR6, RZ, 0x3c, !PT ;  /* 0x000000060b0b7c12 */ /* 0x000fc8000f8e3cff */
[----:B--2---:R-:W-:-:S04]  /*5ad0*/  SHF.L.U32 R3, R11, 0x1f, RZ ;  /* 0x0000001f0b037819 */ /* 0x004fc800000006ff */
[----:B------:R-:W2:Y:S02]  /*5ae0*/  SYNCS.PHASECHK.TRANS64.TRYWAIT P0, [UR5], R3 ;  /* 0x00000003ff0075a7 */ /* 0x000ea40008001105 */
[----:B--2---:R-:W-:Y:S05]  /*5af0*/  @!P0 BRA `(.L_x_102) ;  /* 0x00000034004c8947 */ /* 0x004fea0003800000 */
.L_x_186:
[----:B------:R-:W-:-:S04]  /*5b00*/  UIADD3 UR4, UPT, UPT, UR4, 0x1, URZ ;  /* 0x0000000104047890 */ /* 0x000fc8000fffe0ff */
[----:B------:R-:W-:-:S04]  /*5b10*/  UISETP.NE.AND UP0, UPT, UR4, 0x3, UPT ;  /* 0x000000030400788c */ /* 0x000fc8000bf05270 */
[----:B------:R-:W-:Y:S02]  /*5b20*/  USEL UR5, URZ, 0x1, UP0 ;  /* 0x00000001ff057887 */ /* 0x000fe40008000000 */
[----:B------:R-:W-:-:S04]  /*5b30*/  USEL UR4, UR4, URZ, UP0 ;  /* 0x000000ff04047287 */ /* 0x000fc80008000000 */
[----:B------:R-:W-:Y:S01]  /*5b40*/  ULEA UR4, UR4, UR21, 0x3 ;  /* 0x0000001504047291 */ /* 0x000fe2000f8e18ff */
[----:B--2---:R-:W-:-:S04]  /*5b50*/  LOP3.LUT R3, R11, UR5, RZ, 0x3c, !PT ;  /* 0x000000050b037c12 */ /* 0x004fc8000f8e3cff */
[----:B------:R-:W-:Y:S01]  /*5b60*/  SHF.L.U32 R3, R3, 0x1f, RZ ;  /* 0x0000001f03037819 */ /* 0x000fe200000006ff */
[----:B------:R-:W-:-:S07]  /*5b70*/  IMAD.U32 R0, RZ, RZ, UR4 ;  /* 0x00000004ff007e24 */ /* 0x000fce000f8e00ff */
.L_x_103:
[----:B--2---:R2:W3:Y:S02]  /*5b80*/  SYNCS.PHASECHK.TRANS64.TRYWAIT P0, [R0+URZ], R3 ;  /* 0x00000003000075a7 */ /* 0x0044e400080011ff */
[----:B---3--:R-:W-:Y:S05]  /*5b90*/  @!P0 NANOSLEEP.SYNCS 0x989680 ;  /* 0x009896800000895d */ /* 0x008fea0003900000 */
[----:B------:R-:W3:Y:S02]  /*5ba0*/  @!P0 SYNCS.PHASECHK.TRANS64 P0, [R0+URZ], R3 ;  /* 0x00000003000085a7 */ /* 0x000ee400080010ff */
[----:B-1-3--:R-:W-:Y:S05]  /*5bb0*/  @P0 EXIT ;  /* 0x000000000000094d */ /* 0x00afea0003800000 */
[----:B------:R-:W-:Y:S05]  /*5bc0*/  BRA `(.L_x_103) ;  /* 0xfffffffc00ec7947 */ /* 0x000fea000383ffff */
.L_x_91:
[----:B------:R-:W-:-:S06]  /*5bd0*/  UISETP.GE.AND UP0, UPT, UR20, 0x4, UPT ;  /* 0x000000041400788c */ /* 0x000fcc000bf06270 */
[----:B------:R-:W-:-:S13]  /*5be0*/  PLOP3.LUT P0, PT, PT, PT, UP0, 0x80, 0x8 ;  /* 0x000000000008781c */ /* 0x000fda0003f0f008 */
[----:B-1----:R-:W-:Y:S05]  /*5bf0*/  @!P0 EXIT ;  /* 0x000000000000894d */ /* 0x002fea0003800000 */
[----:B------:R-:W-:Y:S01]  /*5c00*/  BAR.SYNC.DEFER_BLOCKING 0x6, 0xa0 ;  /* 0x0182800000007b1d */ /* 0x000fe20000010000 */
[C---:B------:R-:W-:Y:S01]  /*5c10*/  IMAD.SHL.U32 R3, R63.reuse, 0x10, RZ ;  /* 0x000000103f037824 */ /* 0x040fe200078e00ff */
[----:B------:R-:W-:Y:S01]  /*5c20*/  LOP3.LUT R69, R63, 0x60, RZ, 0xc0, !PT ;  /* 0x000000603f457812 */ /* 0x000fe200078ec0ff */
[----:B------:R-:W-:Y:S01]  /*5c30*/  IMAD.SHL.U32 R5, R57, 0x200, RZ ;  /* 0x0000020039057824 */ /* 0x000fe200078e00ff */
[----:B------:R-:W-:Y:S01]  /*5c40*/  LOP3.LUT R64, R63, 0x2, RZ, 0xc0, !PT ;  /* 0x000000023f407812 */ /* 0x000fe200078ec0ff */
[----:B------:R-:W-:Y:S01]  /*5c50*/  IMAD.SHL.U32 R4, R57, 0x200000, RZ ;  /* 0x0020000039047824 */ /* 0x000fe200078e00ff */
[----:B------:R-:W-:Y:S01]  /*5c60*/  UMOV UR49, 0x400 ;  /* 0x0000040000317882 */ /* 0x000fe20000000000 */
[----:B------:R-:W1:Y:S01]  /*5c70*/  LDCU.64 UR4, c[0x0][0x890] ;  /* 0x00011200ff0477ac */ /* 0x000e620008000a00 */
[----:B------:R-:W2:Y:S01]  /*5c80*/  LDC.64 R54, c[0x0][0x8b0] ;  /* 0x00022c00ff367b82 */ /* 0x000ea20000000a00 */
[----:B------:R-:W-:Y:S01]  /*5c90*/  LOP3.LUT R68, R3, 0x590, RZ, 0xc0, !PT ;  /* 0x0000059003447812 */ /* 0x000fe200078ec0ff */
[----:B------:R-:W-:Y:S01]  /*5ca0*/  IMAD.SHL.U32 R2, R63, 0x2, RZ ;  /* 0x000000023f027824 */ /* 0x000fe200078e00ff */
[----:B------:R-:W-:Y:S01]  /*5cb0*/  ULEA UR49, UR53, UR49, 0x18 ;  /* 0x0000003135317291 */ /* 0x000fe2000f8ec0ff */
[----:B------:R-:W-:Y:S01]  /*5cc0*/  LOP3.LUT R3, R3, 0x60, RZ, 0xc0, !PT ;  /* 0x0000006003037812 */ /* 0x000fe200078ec0ff */
[C---:B------:R-:W-:Y:S01]  /*5cd0*/  IMAD.U32 R23, R63.reuse, 0x10000, RZ ;  /* 0x000100003f177824 */ /* 0x040fe200078e00ff */
[----:B------:R-:W-:Y:S01]  /*5ce0*/  LOP3.LUT R63, R63, 0x4, RZ, 0xc0, !PT ;  /* 0x000000043f3f7812 */ /* 0x000fe200078ec0ff */
[----:B------:R-:W-:Y:S01]  /*5cf0*/  HFMA2 R66, -RZ, RZ, 0, 0 ;  /* 0x00000000ff427431 */ /* 0x000fe200000001ff */
[----:B------:R-:W3:Y:S01]  /*5d00*/  LDC.64 R52, c[0x0][0x8a8] ;  /* 0x00022a00ff347b82 */ /* 0x000ee20000000a00 */
[----:B------:R-:W-:Y:S01]  /*5d10*/  LOP3.LUT R4, R4, 0x200000, RZ, 0xc0, !PT ;  /* 0x0020000004047812 */ /* 0x000fe200078ec0ff */
[----:B------:R-:W-:Y:S01]  /*5d20*/  IMAD.MOV.U32 R22, RZ, RZ, RZ ;  /* 0x000000ffff167224 */ /* 0x000fe200078e00ff */
[----:B------:R-:W-:Y:S01]  /*5d30*/  LOP3.LUT R68, R68, 0x200, R5, 0xf8, !PT ;  /* 0x0000020044447812 */ /* 0x000fe200078ef805 */
[----:B------:R-:W-:Y:S01]  /*5d40*/  IMAD.MOV.U32 R62, RZ, RZ, RZ ;  /* 0x000000ffff3e7224 */ /* 0x000fe200078e00ff */
[----:B------:R-:W-:Y:S01]  /*5d50*/  LOP3.LUT R3, R3, 0xc, R2, 0xf8, !PT ;  /* 0x0000000c03037812 */ /* 0x000fe200078ef802 */
[----:B------:R-:W-:Y:S01]  /*5d60*/  IMAD.MOV.U32 R65, RZ, RZ, RZ ;  /* 0x000000ffff417224 */ /* 0x000fe200078e00ff */
[----:B------:R-:W-:Y:S01]  /*5d70*/  IADD3 R67, PT, PT, -R63, 0x2, RZ ;  /* 0x000000023f437810 */ /* 0x000fe20007ffe1ff */
[----:B------:R-:W4:Y:S01]  /*5d80*/  LDS R0, [UR49+0x170] ;  /* 0x00017031ff007984 */ /* 0x000f220008000800 */
[----:B-1----:R-:W-:Y:S01]  /*5d90*/  IMAD.U32 R71, RZ, RZ, UR4 ;  /* 0x00000004ff477e24 */ /* 0x002fe2000f8e00ff */
[----:B------:R-:W-:Y:S01]  /*5da0*/  UIADD3 UR4, UPT, UPT, UR49, 0x200, URZ ;  /* 0x0000020031047890 */ /* 0x000fe2000fffe0ff */
[----:B------:R-:W-:Y:S01]  /*5db0*/  LOP3.LUT R23, R4, 0x400000, R23, 0xf8, !PT ;  /* 0x0040000004177812 */ /* 0x000fe200078ef817 */
[----:B------:R-:W-:Y:S01]  /*5dc0*/  IMAD.U32 R70, RZ, RZ, UR5 ;  /* 0x00000005ff467e24 */ /* 0x000fe2000f8e00ff */
[----:B------:R-:W-:Y:S01]  /*5dd0*/  LOP3.LUT R68, R68, R3, RZ, 0xfc, !PT ;  /* 0x0000000344447212 */ /* 0x000fe200078efcff */
[----:B------:R-:W-:Y:S01]  /*5de0*/  IMAD.MOV R64, RZ, RZ, -R64 ;  /* 0x000000ffff407224 */ /* 0x000fe200078e0a40 */
[----:B------:R-:W1:Y:S01]  /*5df0*/  LDCU UR61, c[0x0][0x370] ;  /* 0x00006e00ff3d77ac */ /* 0x000e620008000800 */
[----:B------:R-:W-:Y:S01]  /*5e00*/  MOV R72, UR4 ;  /* 0x0000000400487c02 */ /* 0x000fe20008000f00 */
[----:B------:R-:W-:Y:S01]  /*5e10*/  IMAD.MOV R63, RZ, RZ, -R63 ;  /* 0x000000ffff3f7224 */ /* 0x000fe200078e0a3f */
[----:B------:R-:W-:Y:S01]  /*5e20*/  LEA R68, R68, UR4, 0x2 ;  /* 0x0000000444447c11 */ /* 0x000fe2000f8e10ff */
[----:B------:R-:W-:Y:S01]  /*5e30*/  IMAD.SHL.U32 R67, R67, 0x10, RZ ;  /* 0x0000001043437824 */ /* 0x000fe200078e00ff */
[----:B------:R-:W-:Y:S01]  /*5e40*/  UMOV UR52, 0x1 ;  /* 0x0000000100347882 */ /* 0x000fe20000000000 */
[----:B------:R-:W1:Y:S01]  /*5e50*/  LDCU UR43, c[0x0][0xb0c] ;  /* 0x00016180ff2b77ac */ /* 0x000e620008000800 */
[----:B------:R-:W1:Y:S01]  /*5e60*/  LDCU UR39, c[0x0][0xb30] ;  /* 0x00016600ff2777ac */ /* 0x000e620008000800 */
[----:B------:R-:W1:Y:S01]  /*5e70*/  LDCU.64 UR54, c[0x0][0x888] ;  /* 0x00011100ff3677ac */ /* 0x000e620008000a00 */
[----:B------:R-:W1:Y:S01]  /*5e80*/  LDCU.64 UR40, c[0x0][0xb28] ;  /* 0x00016500ff2877ac */ /* 0x000e620008000a00 */
[----:B------:R-:W1:Y:S01]  /*5e90*/  LDCU.128 UR56, c[0x0][0xb10] ;  /* 0x00016200ff3877ac */ /* 0x000e620008000c00 */
[----:B------:R-:W1:Y:S01]  /*5ea0*/  LDCU UR60, c[0x0][0x374] ;  /* 0x00006e80ff3c77ac */ /* 0x000e620008000800 */
[----:B------:R-:W-:Y:S01]  /*5eb0*/  UMOV UR48, URZ ;  /* 0x000000ff00307c82 */ /* 0x000fe20008000000 */
[----:B------:R-:W-:Y:S01]  /*5ec0*/  UMOV UR51, URZ ;  /* 0x000000ff00337c82 */ /* 0x000fe20008000000 */
[----:B------:R-:W-:Y:S01]  /*5ed0*/  UMOV UR50, URZ ;  /* 0x000000ff00327c82 */ /* 0x000fe20008000000 */
[----:B-1234-:R-:W-:-:S07]  /*5ee0*/  IADD3 R23, PT, PT, R0, R23, RZ ;  /* 0x0000001700177210 */ /* 0x01efce0007ffe0ff */
.L_x_134:
[C---:B------:R-:W-:Y:S02]  /*5ef0*/  LEA R3, R62.reuse, UR49, 0x3 ;  /* 0x000000313e037c11 */ /* 0x040fe4000f8e18ff */
[----:B------:R-:W-:Y:S02]  /*5f00*/  SHF.L.U32 R0, R65, 0x1f, RZ ;  /* 0x0000001f41007819 */ /* 0x000fe400000006ff */
[----:B-1----:R-:W-:Y:S02]  /*5f10*/  LEA R5, R62, UR49, 0x4 ;  /* 0x000000313e057c11 */ /* 0x002fe4000f8e20ff */
[----:B------:R-:W1:Y:S02]  /*5f20*/  SYNCS.PHASECHK.TRANS64.TRYWAIT P0, [R3+URZ+0xc0], R0 ;  /* 0x0000c000030075a7 */ /* 0x000e6400080011ff */
[----:B-1----:R-:W-:Y:S05]  /*5f30*/  @!P0 BRA `(.L_x_104) ;  /* 0x0000003000548947 */ /* 0x002fea0003800000 */
.L_x_187:
        /* <DEDUP_REMOVED lines=11> */
[----:B------:R-:W-:Y:S01]  /*5ff0*/  PLOP3.LUT P0, PT, PT, PT, UP1, 0x80, 0x8 ;  /* 0x000000000008781c */ /* 0x000fe20003f0f018 */
[----:B------:R-:W-:Y:S11]  /*6000*/  UP2UR UR63, UPR, URZ, 0x2 ;  /* 0x00000002ff3f7883 */ /* 0x000ff60008000000 */
[----:B------:R-:W-:Y:S01]  /*6010*/  @!UPT UIADD3 URZ, UPT, UPT, URZ, URZ, URZ ;  /* 0x000000fffffff290 */ /* 0x000fe2000fffe0ff */
[----:B-1----:R-:W-:Y:S02]  /*6020*/  @P0 SHF.R.U32.HI R0, RZ, 0x10, R5 ;  /* 0x00000010ff000819 */ /* 0x002fe40000011605 */
        /* <DEDUP_REMOVED lines=12> */
[----:B------:R-:W2:Y:S01]  /*60f0*/  LDCU UR12, c[0x0][0xb20] ;  /* 0x00016400ff0c77ac */ /* 0x000ea20008000800 */
[----:B------:R-:W-:Y:S02]  /*6100*/  UIMAD.WIDE.U32 UR4, UR60, UR59, URZ ;  /* 0x0000003b3c0472a5 */ /* 0x000fe4000f8e00ff */
[----:B------:R-:W-:Y:S02]  /*6110*/  UIMAD.WIDE.U32 UR6, UR61, UR56, URZ ;  /* 0x000000383d0672a5 */ /* 0x000fe4000f8e00ff */
[----:B------:R-:W-:Y:S02]  /*6120*/  UISETP.NE.AND UP0, UPT, UR58, 0x1, UPT ;  /* 0x000000013a00788c */ /* 0x000fe4000bf05270 */
[----:B------:R-:W-:Y:S02]  /*6130*/  UIMAD.WIDE.U32 UR8, UR37, UR59, URZ ;  /* 0x0000003b250872a5 */ /* 0x000fe4000f8e00ff */
[----:B------:R-:W-:Y:S02]  /*6140*/  UIMAD.WIDE.U32 UR10, UR38, UR56, URZ ;  /* 0x00000038260a72a5 */ /* 0x000fe4000f8e00ff */
[----:B------:R-:W-:Y:S02]  /*6150*/  UISETP.NE.AND UP1, UPT, UR43, 0x1, UPT ;  /* 0x000000012b00788c */ /* 0x000fe4000bf25270 */
[----:B------:R-:W-:Y:S01]  /*6160*/  UISETP.NE.AND UP2, UPT, UR42, 0x1, UPT ;  /* 0x000000012a00788c */ /* 0x000fe2000bf45270 */
[----:B------:R-:W-:Y:S02]  /*6170*/  UMOV UR4, UR5 ;  /* 0x0000000500047c82 */ /* 0x000fe40008000000 */
[----:B--2---:R-:W-:Y:S03]  /*6180*/  USHF.R.U32.HI UR5, URZ, UR12, UR4 ;  /* 0x0000000cff057299 */ /* 0x004fe60008011604 */
[----:B------:R-:W-:Y:S02]  /*6190*/  UMOV UR4, UR7 ;  /* 0x0000000700047c82 */ /* 0x000fe40008000000 */
[----:B------:R-:W-:Y:S02]  /*61a0*/  USHF.R.U32.HI UR7, URZ, UR57, UR4 ;  /* 0x00000039ff077299 */ /* 0x000fe40008011604 */
[----:B------:R-:W-:Y:S02]  /*61b0*/  USEL UR4, UR60, UR5, !UP0 ;  /* 0x000000053c047287 */ /* 0x000fe4000c000000 */
[----:B------:R-:W-:Y:S01]  /*61c0*/  USEL UR7, UR61, UR7, !UP1 ;  /* 0x000000073d077287 */ /* 0x000fe2000c800000 */
[----:B------:R-:W-:Y:S01]  /*61d0*/  UMOV UR5, UR9 ;  /* 0x0000000900057c82 */ /* 0x000fe20008000000 */
[----:B------:R-:W-:Y:S02]  /*61e0*/  UIMAD.WIDE.U32 UR8, UR4, UR40, URZ ;  /* 0x00000028040872a5 */ /* 0x000fe4000f8e00ff */
[----:B------:R-:W-:Y:S03]  /*61f0*/  USHF.R.U32.HI UR6, URZ, UR12, UR5 ;  /* 0x0000000cff067299 */ /* 0x000fe60008011605 */
[----:B------:R-:W-:Y:S01]  /*6200*/  UMOV UR5, UR11 ;  /* 0x0000000b00057c82 */ /* 0x000fe20008000000 */
[----:B------:R-:W-:Y:S02]  /*6210*/  UIMAD.WIDE.U32 UR10, UR7, UR40, URZ ;  /* 0x00000028070a72a5 */ /* 0x000fe4000f8e00ff */
[----:B------:R-:W-:Y:S02]  /*6220*/  USHF.R.U32.HI UR12, URZ, UR57, UR5 ;  /* 0x00000039ff0c7299 */ /* 0x000fe40008011605 */
[----:B------:R-:W-:Y:S01]  /*6230*/  USEL UR6, UR37, UR6, !UP0 ;  /* 0x0000000625067287 */ /* 0x000fe2000c000000 */
[----:B------:R-:W-:Y:S02]  /*6240*/  UMOV UR5, UR9 ;  /* 0x0000000900057c82 */ /* 0x000fe40008000000 */
[----:B------:R-:W-:Y:S01]  /*6250*/  UMOV UR10, UR11 ;  /* 0x0000000b000a7c82 */ /* 0x000fe20008000000 */
[----:B------:R-:W-:Y:S02]  /*6260*/  @UP2 USHF.R.U32.HI UR4, URZ, UR41, UR5 ;  /* 0x00000029ff042299 */ /* 0x000fe40008011605 */
[----:B------:R-:W-:Y:S02]  /*6270*/  @UP2 USHF.R.U32.HI UR7, URZ, UR41, UR10 ;  /* 0x00000029ff072299 */ /* 0x000fe4000801160a */
[----:B------:R-:W-:Y:S02]  /*6280*/  UIMAD UR4, UR42, UR4, URZ ;  /* 0x000000042a0472a4 */ /* 0x000fe4000f8e02ff */
[----:B------:R-:W-:Y:S02]  /*6290*/  UIMAD.WIDE.U32 UR10, UR6, UR40, URZ ;  /* 0x00000028060a72a5 */ /* 0x000fe4000f8e00ff */
[----:B------:R-:W-:Y:S02]  /*62a0*/  USEL UR5, UR38, UR12, !UP1 ;  /* 0x0000000c26057287 */ /* 0x000fe4000c800000 */
[----:B------:R-:W-:Y:S02]  /*62b0*/  UIMAD UR8, UR42, UR7, URZ ;  /* 0x000000072a0872a4 */ /* 0x000fe4000f8e02ff */
[----:B------:R-:W-:Y:S03]  /*62c0*/  UISETP.GE.AND UP0, UPT, UR6, UR4, UPT ;  /* 0x000000040600728c */ /* 0x000fe6000bf06270 */
[----:B------:R-:W-:Y:S01]  /*62d0*/  UMOV UR4, UR11 ;  /* 0x0000000b00047c82 */ /* 0x000fe20008000000 */
[----:B------:R-:W-:Y:S02]  /*62e0*/  UISETP.GE.OR UP0, UPT, UR5, UR8, UP0 ;  /* 0x000000080500728c */ /* 0x000fe40008706670 */
[----:B------:R-:W-:Y:S02]  /*62f0*/  USHF.R.U32.HI UR4, URZ, UR41, UR4 ;  /* 0x00000029ff047299 */ /* 0x000fe40008011604 */
[----:B------:R-:W-:Y:S02]  /*6300*/  UIMAD.WIDE.U32 UR8, UR5, UR40, URZ ;  /* 0x00000028050872a5 */ /* 0x000fe4000f8e00ff */
[----:B------:R-:W-:Y:S02]  /*6310*/  USEL UR11, UR6, UR4, !UP2 ;  /* 0x00000004060b7287 */ /* 0x000fe4000d000000 */
[----:B------:R-:W-:Y:S02]  /*6320*/  UIADD3 UR8, UPT, UPT, -UR5, URZ, URZ ;  /* 0x000000ff05087290 */ /* 0x000fe4000fffe1ff */
[----:B------:R-:W-:Y:S01]  /*6330*/  UIADD3 UR10, UPT, UPT, -UR11, URZ, URZ ;  /* 0x000000ff0b0a7290 */ /* 0x000fe2000fffe1ff */
[----:B------:R-:W-:Y:S01]  /*6340*/  @!UP0 UMOV UR4, UR9 ;  /* 0x0000000900048c82 */ /* 0x000fe20008000000 */
[----:B------:R-:W-:Y:S02]  /*6350*/  UIADD3 UR9, UPT, UPT, -UR6, URZ, URZ ;  /* 0x000000ff06097290 */ /* 0x000fe4000fffe1ff */
[----:B------:R-:W-:Y:S02]  /*6360*/  @!UP0 USHF.R.U32.HI UR4, URZ, UR41, UR4 ;  /* 0x00000029ff048299 */ /* 0x000fe40008011604 */
[----:B------:R-:W-:Y:S02]  /*6370*/  UIMAD UR10, UR42, UR10, UR6 ;  /* 0x0000000a2a0a72a4 */ /* 0x000fe4000f8e0206 */
[----:B------:R-:W-:Y:S04]  /*6380*/  @!UP0 USEL UR4, UR5, UR4, !UP2 ;  /* 0x0000000405048287 */ /* 0x000fe8000d000000 */
[----:B------:R-:W-:Y:S02]  /*6390*/  @!UP0 UIMAD UR10, UR7, UR10, UR4 ;  /* 0x0000000a070a82a4 */ /* 0x000fe4000f8e0204 */
[----:B------:R-:W-:Y:S02]  /*63a0*/  @!UP0 UIADD3 UR11, UPT, UPT, UR11, -UR4, URZ ;  /* 0x800000040b0b8290 */ /* 0x000fe4000fffe0ff */
[----:B------:R-:W-:Y:S02]  /*63b0*/  UIMAD UR7, UR43, UR8, UR38 ;  /* 0x000000082b0772a4 */ /* 0x000fe4000f8e0226 */
[----:B------:R-:W-:Y:S02]  /*63c0*/  @!UP0 UIMAD UR6, UR11, UR42, UR5 ;  /* 0x0000002a0b0682a4 */ /* 0x000fe4000f8e0205 */
[----:B------:R-:W-:Y:S01]  /*63d0*/  UIMAD UR4, UR58, UR9, UR37 ;  /* 0x000000093a0472a4 */ /* 0x000fe2000f8e0225 */
[----:B------:R-:W-:Y:S02]  /*63e0*/  @!UP0 UMOV UR5, UR10 ;  /* 0x0000000a00058c82 */ /* 0x000fe40008000000 */
[----:B------:R-:W-:Y:S02]  /*63f0*/  UIMAD UR38, UR5, UR43, UR7 ;  /* 0x0000002b052672a4 */ /* 0x000fe4000f8e0207 */
[----:B------:R-:W-:Y:S11]  /*6400*/  UIMAD UR37, UR6, UR58, UR4 ;  /* 0x0000003a062572a4 */ /* 0x000ff6000f8e0204 */
[----:B------:R-:W-:Y:S01]  /*6410*/  @!UPT UIADD3 URZ, UPT, UPT, URZ, URZ, URZ ;  /* 0x000000fffffff290 */ /* 0x000fe2000fffe0ff */
.L_x_105:
[----:B------:R-:W-:Y:S01]  /*6420*/  UISETP.NE.AND UP0, UPT, UR39, 0x1, UPT ;  /* 0x000000012700788c */ /* 0x000fe2000bf05270 */
[----:B------:R-:W-:Y:S01]  /*6430*/  R2UR UR11, R72 ;  /* 0x00000000480b72ca */ /* 0x000fe200000e0000 */
[----:B------:R-:W-:Y:S01]  /*6440*/  USHF.L.U32 UR46, UR27, 0x6, URZ ;  /* 0x000000061b2e7899 */ /* 0x000fe200080006ff */
[----:B------:R-:W-:Y:S01]  /*6450*/  IADD3 R62, PT, PT, R62, 0x1, RZ ;  /* 0x000000013e3e7810 */ /* 0x000fe20007ffe0ff */
[----:B------:R-:W-:Y:S07]  /*6460*/  USHF.L.U32 UR45, UR26, 0x6, URZ ;  /* 0x000000061a2d7899 */ /* 0x000fee00080006ff */
[----:B------:R-:W2:Y:S01]  /*6470*/  @!UP0 LDCU.128 UR12, c[0x0][0xb10] ;  /* 0x00016200ff0c87ac */ /* 0x000ea20008000c00 */
[----:B------:R-:W3:Y:S01]  /*6480*/  @!UP0 LDCU UR5, c[0x0][0xb0c] ;  /* 0x00016180ff0587ac */ /* 0x000ee20008000800 */
[----:B------:R-:W4:Y:S01]  /*6490*/  @!UP0 LDCU UR10, c[0x0][0xb20] ;  /* 0x00016400ff0a87ac */ /* 0x000f220008000800 */
[----:B--2---:R-:W-:Y:S02]  /*64a0*/  UIMAD.WIDE.U32 UR8, UR38, UR12, URZ ;  /* 0x0000000c260872a5 */ /* 0x004fe4000f8e00ff */
[----:B------:R-:W-:Y:S02]  /*64b0*/  UIMAD.WIDE.U32 UR6, UR37, UR15, URZ ;  /* 0x0000000f250672a5 */ /* 0x000fe4000f8e00ff */
[----:B------:R-:W-:Y:S03]  /*64c0*/  @!UP0 UISETP.NE.AND UP1, UPT, UR14, 0x1, UPT ;  /* 0x000000010e00888c */ /* 0x000fe6000bf25270 */
[----:B------:R-:W-:Y:S01]  /*64d0*/  @!UP0 UMOV UR4, UR9 ;  /* 0x0000000900048c82 */ /* 0x000fe20008000000 */
[----:B---3--:R-:W-:Y:S02]  /*64e0*/  @!UP0 UISETP.NE.AND UP2, UPT, UR5, 0x1, UPT ;  /* 0x000000010500888c */ /* 0x008fe4000bf45270 */
[----:B------:R-:W-:Y:S01]  /*64f0*/  @!UP0 USHF.R.U32.HI UR4, URZ, UR13, UR4 ;  /* 0x0000000dff048299 */ /* 0x000fe20008011604 */
[----:B------:R-:W-:Y:S02]  /*6500*/  @!UP0 UMOV UR6, UR7 ;  /* 0x0000000700068c82 */ /* 0x000fe40008000000 */
[----:B----4-:R-:W-:Y:S02]  /*6510*/  @!UP0 USHF.R.U32.HI UR6, URZ, UR10, UR6 ;  /* 0x0000000aff068299 */ /* 0x010fe40008011606 */
[----:B------:R-:W-:Y:S02]  /*6520*/  @!UP0 USEL UR7, UR38, UR4, !UP2 ;  /* 0x0000000426078287 */ /* 0x000fe4000d000000 */
[----:B------:R-:W-:Y:S04]  /*6530*/  @!UP0 USEL UR6, UR37, UR6, !UP1 ;  /* 0x0000000625068287 */ /* 0x000fe8000c800000 */
[----:B------:R-:W-:Y:S02]  /*6540*/  @!UP0 UIADD3 UR4, UPT, UPT, -UR7, UR6, URZ ;  /* 0x0000000607048290 */ /* 0x000fe4000fffe1ff */
[----:B------:R-:W-:Y:S02]  /*6550*/  @!UP0 UIADD3 UR6, UPT, UPT, UR7, -UR6, URZ ;  /* 0x8000000607068290 */ /* 0x000fe4000fffe0ff */
[----:B------:R-:W-:Y:S02]  /*6560*/  @!UP0 UIMAD UR38, UR4, UR5, UR38 ;  /* 0x00000005042682a4 */ /* 0x000fe4000f8e0226 */
[----:B------:R-:W-:Y:S02]  /*6570*/  @!UP0 UIMAD UR37, UR6, UR14, UR37 ;  /* 0x0000000e062582a4 */ /* 0x000fe4000f8e0225 */
[----:B------:R-:W-:Y:S09]  /*6580*/  ULOP3.LUT UP0, URZ, UR11, 0x1b0, URZ, 0xc0, !UPT ;  /* 0x000001b00bff7892 */ /* 0x000ff2000f80c0ff */
[----:B------:R-:W-:Y:S05]  /*6590*/  BRA.U !UP0, `(.L_x_106) ;  /* 0x00000001087c7547 */ /* 0x000fea000b800000 */
[----:B------:R-:W2:Y:S01]  /*65a0*/  LDCU.64 UR8, c[0x4][0x80] ;  /* 0x01001000ff0877ac */ /* 0x000ea20008000a00 */
[----:B------:R-:W-:Y:S01]  /*65b0*/  MOV R2, 0x0 ;  /* 0x0000000000027802 */ /* 0x000fe20000000f00 */
[----:B------:R-:W-:Y:S02]  /*65c0*/  HFMA2 R12, -RZ, RZ, 0, 5.9604644775390625e-08 ;  /* 0x00000001ff0c7431 */ /* 0x000fe400000001ff */
[----:B------:R-:W-:Y:S01]  /*65d0*/  IMAD.MOV.U32 R8, RZ, RZ, 0x70 ;  /* 0x00000070ff087424 */ /* 0x000fe200078e00ff */
[----:B------:R3:W4:Y:S01]  /*65e0*/  LDC.64 R14, c[0x4][R2] ;  /* 0x01000000020e7b82 */ /* 0x0007220000000a00 */
[----:B------:R-:W1:Y:S01]  /*65f0*/  LDCU.64 UR6, c[0x4][0x88] ;  /* 0x01001100ff0677ac */ /* 0x000e620008000a00 */
[----:B------:R-:W-:Y:S01]  /*6600*/  IMAD.MOV.U32 R13, RZ, RZ, RZ ;  /* 0x000000ffff0d7224 */ /* 0x000fe200078e00ff */
[----:B------:R-:W1:Y:S01]  /*6610*/  LDCU.64 UR4, c[0x4][0x8] ;  /* 0x01000100ff0477ac */ /* 0x000e620008000a00 */
[----:B--2---:R-:W-:Y:S01]  /*6620*/  MOV R5, UR9 ;  /* 0x0000000900057c02 */ /* 0x004fe20008000f00 */
[----:B------:R-:W-:Y:S01]  /*6630*/  IMAD.U32 R4, RZ, RZ, UR8 ;  /* 0x00000008ff047e24 */ /* 0x000fe2000f8e00ff */
[----:B-1----:R-:W-:Y:S01]  /*6640*/  MOV R7, UR7 ;  /* 0x0000000700077c02 */ /* 0x002fe20008000f00 */
[----:B------:R-:W-:Y:S01]  /*6650*/  IMAD.U32 R6, RZ, RZ, UR6 ;  /* 0x00000006ff067e24 */ /* 0x000fe2000f8e00ff */
[----:B------:R-:W-:Y:S01]  /*6660*/  MOV R11, UR5 ;  /* 0x00000005000b7c02 */ /* 0x000fe20008000f00 */
[----:B------:R-:W-:Y:S02]  /*6670*/  IMAD.U32 R10, RZ, RZ, UR4 ;  /* 0x00000004ff0a7e24 */ /* 0x000fe4000f8e00ff */
[----:B------:R-:W-:Y:S07]  /*6680*/  LEPC R20, `(.L_x_107) ;  /* 0x000000001014794e */ /* 0x000fee0000000000 */
[----:B---345:R-:W-:Y:S05]  /*6690*/  CALL.ABS.NOINC R14 ;  /* 0x000000000e007343 */ /* 0x038fea0003c00000 */
.L_x_107:
[----:B------:R-:W1:Y:S01]  /*66a0*/  LDCU.64 UR8, c[0x4][0x80] ;  /* 0x01001000ff0877ac */ /* 0x000e620008000a00 */
[----:B------:R-:W2:Y:S01]  /*66b0*/  LDC.64 R2, c[0x4][R2] ;  /* 0x0100000002027b82 */ /* 0x000ea20000000a00 */
[----:B------:R-:W-:Y:S02]  /*66c0*/  HFMA2 R12, -RZ, RZ, 0, 5.9604644775390625e-08 ;  /* 0x00000001ff0c7431 */ /* 0x000fe400000001ff */
[----:B------:R-:W-:Y:S02]  /*66d0*/  IMAD.MOV.U32 R8, RZ, RZ, 0x70 ;  /* 0x00000070ff087424 */ /* 0x000fe400078e00ff */
[----:B------:R-:W-:Y:S01]  /*66e0*/  IMAD.MOV.U32 R13, RZ, RZ, RZ ;  /* 0x000000ffff0d7224 */ /* 0x000fe200078e00ff */
[----:B------:R-:W3:Y:S01]  /*66f0*/  LDCU.64 UR6, c[0x4][0x88] ;  /* 0x01001100ff0677ac */ /* 0x000ee20008000a00 */
[----:B------:R-:W4:Y:S01]  /*6700*/  LDCU.64 UR4, c[0x4][0x8] ;  /* 0x01000100ff0477ac */ /* 0x000f220008000a00 */
[----:B-1----:R-:W-:Y:S02]  /*6710*/  MOV R4, UR8 ;  /* 0x0000000800047c02 */ /* 0x002fe40008000f00 */
[----:B------:R-:W-:Y:S02]  /*6720*/  MOV R5, UR9 ;  /* 0x0000000900057c02 */ /* 0x000fe40008000f00 */
[----:B---3--:R-:W-:Y:S01]  /*6730*/  MOV R7, UR7 ;  /* 0x0000000700077c02 */ /* 0x008fe20008000f00 */
[----:B------:R-:W-:Y:S01]  /*6740*/  IMAD.U32 R6, RZ, RZ, UR6 ;  /* 0x00000006ff067e24 */ /* 0x000fe2000f8e00ff */
[----:B----4-:R-:W-:Y:S01]  /*6750*/  MOV R11, UR5 ;  /* 0x00000005000b7c02 */ /* 0x010fe20008000f00 */
[----:B------:R-:W-:Y:S02]  /*6760*/  IMAD.U32 R10, RZ, RZ, UR4 ;  /* 0x00000004ff0a7e24 */ /* 0x000fe4000f8e00ff */
[----:B------:R-:W-:Y:S07]  /*6770*/  LEPC R20, `(.L_x_106) ;  /* 0x000000001014794e */ /* 0x000fee0000000000 */
[----:B--2---:R-:W-:Y:S05]  /*6780*/  CALL.ABS.NOINC R2 ;  /* 0x0000000002007343 */ /* 0x004fea0003c00000 */
.L_x_106:
[----:B------:R-:W-:Y:S02]  /*6790*/  R2UR UR6, R60 ;  /* 0x000000003c0672ca */ /* 0x000fe400000e0000 */
[----:B------:R-:W-:Y:S02]  /*67a0*/  R2UR UR5, R71 ;  /* 0x00000000470572ca */ /* 0x000fe400000e0000 */
[----:B------:R-:W-:Y:S02]  /*67b0*/  R2UR UR4, R70 ;  /* 0x00000000460472ca */ /* 0x000fe400000e0000 */
[----:B------:R-:W-:Y:S02]  /*67c0*/  ISETP.NE.U32.AND P4, PT, R54, RZ, PT ;  /* 0x000000ff3600720c */ /* 0x000fe40003f85070 */
[----:B------:R-:W-:Y:S02]  /*67d0*/  ISETP.NE.U32.AND P2, PT, RZ, UR54, PT ;  /* 0x00000036ff007c0c */ /* 0x000fe4000bf45070 */
[----:B------:R-:W-:Y:S02]  /*67e0*/  ISETP.NE.AND.EX P4, PT, R55, RZ, PT, P4 ;  /* 0x000000ff3700720c */ /* 0x000fe40003f85340 */
[----:B------:R-:W-:Y:S01]  /*67f0*/  ISETP.NE.AND.EX P2, PT, RZ, UR55, PT, P2 ;  /* 0x00000037ff007c0c */ /* 0x000fe2000bf45320 */
[----:B------:R-:W-:Y:S02]  /*6800*/  UISETP.NE.AND UP2, UPT, UR6, URZ, UPT ;  /* 0x000000ff0600728c */ /* 0x000fe4000bf45270 */
[----:B------:R-:W-:Y:S04]  /*6810*/  UISETP.NE.U32.AND UP0, UPT, UR5, URZ, UPT ;  /* 0x000000ff0500728c */ /* 0x000fe8000bf05070 */
[----:B------:R-:W-:Y:S01]  /*6820*/  UISETP.NE.AND.EX UP1, UPT, UR4, URZ, UPT, UP0 ;  /* 0x000000ff0400728c */ /* 0x000fe2000bf25300 */
[----:B------:R-:W-:Y:S01]  /*6830*/  PLOP3.LUT P1, PT, PT, PT, UP2, 0x80, 0x8 ;  /* 0x000000000008781c */ /* 0x000fe20003f2f028 */
[----:B------:R-:W-:Y:S03]  /*6840*/  UPLOP3.LUT UP0, UPT, UPT, UPT, UPT, 0x40, 0x4 ;  /* 0x000000000004789c */ /* 0x000fe60003f0e870 */
[----:B------:R-:W-:Y:S06]  /*6850*/  @UP2 UPLOP3.LUT UP0, UPT, UPT, UPT, UP1, 0x80, 0x8 ;  /* 0x000000000008289c */ /* 0x000fec0003f0f010 */
[----:B------:R-:W-:Y:S01]  /*6860*/  PLOP3.LUT P0, PT, PT, PT, UP0, 0x80, 0x8 ;  /* 0x000000000008781c */ /* 0x000fe20003f0f008 */
[----:B------:R-:W-:Y:S01]  /*6870*/  @!UPT UIADD3 URZ, UPT, UPT, URZ, URZ, URZ ;  /* 0x000000fffffff290 */ /* 0x000fe2000fffe0ff */
[----:B------:R-:W-:Y:S11]  /*6880*/  BRA.U !UP1, `(.L_x_108) ;  /* 0x0000000109407547 */ /* 0x000ff6000b800000 */
[----:B------:R-:W-:Y:S01]  /*6890*/  UISETP.NE.U32.AND UP0, UPT, UR54, URZ, UPT ;  /* 0x000000ff3600728c */ /* 0x000fe2000bf05070 */
[----:B------:R-:W-:Y:S01]  /*68a0*/  R2UR UR6, R71 ;  /* 0x00000000470672ca */ /* 0x000fe200000e0000 */
[----:B------:R-:W2:Y:S01]  /*68b0*/  LDCU.64 UR8, c[0x0][0x358] ;  /* 0x00006b00ff0877ac */ /* 0x000ea20008000a00 */
[----:B------:R-:W-:Y:S02]  /*68c0*/  HFMA2 R56, -RZ, RZ, 0, 5.9604644775390625e-08 ;  /* 0x00000001ff387431 */ /* 0x000fe400000001ff */
[----:B-1----:R-:W-:Y:S01]  /*68d0*/  IMAD.MOV.U32 R0, RZ, RZ, 0x1 ;  /* 0x00000001ff007424 */ /* 0x002fe200078e00ff */
[----:B------:R-:W-:Y:S06]  /*68e0*/  UISETP.NE.AND.EX UP0, UPT, UR55, URZ, UPT, UP0 ;  /* 0x000000ff3700728c */ /* 0x000fec000bf05300 */
[----:B------:R-:W-:Y:S05]  /*68f0*/  PLOP3.LUT P3, PT, PT, PT, UP0, 0x80, 0x8 ;  /* 0x000000000008781c */ /* 0x000fea0003f6f008 */
[----:B------:R-:W1:Y:S01]  /*6900*/  @UP0 LDCU.64 UR4, c[0x0][0x888] ;  /* 0x00011100ff0407ac */ /* 0x000e620008000a00 */
[----:B------:R-:W-:Y:S07]  /*6910*/  @UP0 UIMAD UR6, UR36, UR6, URZ ;  /* 0x00000006240602a4 */ /* 0x000fee000f8e02ff */
[----:B------:R-:W-:Y:S01]  /*6920*/  @!P3 PRMT R56, R0, 0x7610, R56 ;  /* 0x000076100038b816 */ /* 0x000fe20000000038 */
[----:B-1----:R-:W-:Y:S06]  /*6930*/  @UP0 UIMAD.WIDE UR4, UR6, 0x4, UR4 ;  /* 0x00000004060408a5 */ /* 0x002fec000f8e0204 */
[----:B------:R-:W-:Y:S02]  /*6940*/  IMAD.U32 R2, RZ, RZ, UR4 ;  /* 0x00000004ff027e24 */ /* 0x000fe4000f8e00ff */
[----:B------:R-:W-:Y:S03]  /*6950*/  IMAD.U32 R3, RZ, RZ, UR5 ;  /* 0x00000005ff037e24 */ /* 0x000fe6000f8e00ff */
[----:B------:R-:W1:Y:S02]  /*6960*/  @!UP0 LDCU UR4, c[0x0][0x880] ;  /* 0x00011000ff0487ac */ /* 0x000e640008000800 */
[----:B--2--5:R2:W5:Y:S02]  /*6970*/  @P3 LDG.E R27, desc[UR8][R2.64] ;  /* 0x00000008021b3981 */ /* 0x024564000c1e1900 */
[----:B-12---:R-:W-:Y:S02]  /*6980*/  @!P3 MOV R27, UR4 ;  /* 0x00000004001bbc02 */ /* 0x006fe40008000f00 */
.L_x_108:
[----:B------:R-:W-:Y:S05]  /*6990*/  @!P4 BRA `(.L_x_109) ;  /* 0x000000000024c947 */ /* 0x000fea0003800000 */
[----:B------:R-:W-:Y:S01]  /*69a0*/  ISETP.NE.U32.AND P3, PT, R52, RZ, PT ;  /* 0x000000ff3400720c */ /* 0x000fe20003f65070 */
[----:B------:R-:W2:Y:S03]  /*69b0*/  LDCU.64 UR4, c[0x0][0x358] ;  /* 0x00006b00ff0477ac */ /* 0x000ea60008000a00 */
[----:B------:R-:W-:Y:S11]  /*69c0*/  ISETP.NE.AND.EX P3, PT, R53, RZ, PT, P3 ;  /* 0x000000ff3500720c */ /* 0x000ff60003f65330 */
[----:B------:R-:W-:Y:S02]  /*69d0*/  @!UPT UIADD3 URZ, UPT, UPT, URZ, URZ, URZ ;  /* 0x000000fffffff290 */ /* 0x000fe4000fffe0ff */
[----:B------:R-:W3:Y:S01]  /*69e0*/  @P3 LDC.64 R2, c[0x0][0x8a8] ;  /* 0x00022a00ff023b82 */ /* 0x000ee20000000a00 */
[----:B-1----:R-:W-:Y:S04]  /*69f0*/  @P3 IMAD R0, R54, UR36, RZ ;  /* 0x0000002436003c24 */ /* 0x002fe8000f8e02ff */
[----:B---3--:R-:W-:Y:S05]  /*6a00*/  @P3 IMAD.WIDE R2, R0, 0x4, R2 ;  /* 0x0000000400023825 */ /* 0x008fea00078e0202 */
[----:B--2--5:R2:W5:Y:S02]  /*6a10*/  @P3 LDG.E R24, desc[UR4][R2.64] ;  /* 0x0000000402183981 */ /* 0x024564000c1e1900 */
[----:B--2---:R-:W3:Y:S02]  /*6a20*/  @!P3 LDC R24, c[0x0][0x8a0] ;  /* 0x00022800ff18bb82 */ /* 0x004ee40000000800 */
.L_x_109:
[----:B-----5:R-:W-:Y:S01]  /*6a30*/  FSETP.NEU.AND P3, PT, R27, RZ, PT ;  /* 0x000000ff1b00720b */ /* 0x020fe20003f6d000 */
[----:B------:R-:W-:Y:S01]  /*6a40*/  ULOP3.LUT UR4, UR52, 0x1, URZ, 0x3c, !UPT ;  /* 0x0000000134047892 */ /* 0x000fe2000f8e3cff */
[----:B------:R-:W-:Y:S01]  /*6a50*/  SEL R5, RZ, 0xffffffff, P2 ;  /* 0xffffffffff057807 */ /* 0x000fe20001000000 */
[----:B------:R-:W-:Y:S01]  /*6a60*/  IMAD.U32 R78, RZ, RZ, UR48 ;  /* 0x00000030ff4e7e24 */ /* 0x000fe2000f8e00ff */
[----:B------:R-:W-:Y:S01]  /*6a70*/  @P1 LOP3.LUT P2, RZ, R56, 0xff, RZ, 0xc0, !PT ;  /* 0x000000ff38ff1812 */ /* 0x000fe2000784c0ff */
[----:B------:R-:W-:Y:S01]  /*6a80*/  IMAD.SHL.U32 R76, R64, 0x10, RZ ;  /* 0x00000010404c7824 */ /* 0x000fe200078e00ff */
[----:B------:R-:W-:Y:S01]  /*6a90*/  @P1 SEL R2, RZ, 0xffffffff, P3 ;  /* 0xffffffffff021807 */ /* 0x000fe20001800000 */
[----:B------:R-:W-:Y:S01]  /*6aa0*/  IMAD.U32 R81, RZ, RZ, UR4 ;  /* 0x00000004ff517e24 */ /* 0x000fe2000f8e00ff */
[----:B------:R-:W-:Y:S01]  /*6ab0*/  LEA R74, R22, UR49, 0x3 ;  /* 0x00000031164a7c11 */ /* 0x000fe2000f8e18ff */
[----:B------:R-:W-:Y:S01]  /*6ac0*/  IMAD.SHL.U32 R78, R78, 0x2000, RZ ;  /* 0x000020004e4e7824 */ /* 0x000fe200078e00ff */
[----:B------:R-:W-:Y:S01]  /*6ad0*/  @P0 SEL R2, R5, R2, !P2 ;  /* 0x0000000205020207 */ /* 0x000fe20005000000 */
[----:B------:R-:W-:Y:S01]  /*6ae0*/  IMAD.SHL.U32 R75, R63, 0x10, RZ ;  /* 0x000000103f4b7824 */ /* 0x000fe200078e00ff */
[----:B------:R-:W-:Y:S01]  /*6af0*/  SHF.L.U32 R3, R66, 0x1f, RZ ;  /* 0x0000001f42037819 */ /* 0x000fe200000006ff */
[----:B------:R-:W-:Y:S01]  /*6b00*/  IMAD.IADD R77, R68, 0x1, R78 ;  /* 0x00000001444d7824 */ /* 0x000fe200078e024e */
[----:B------:R-:W-:Y:S01]  /*6b10*/  @P1 LOP3.LUT R2, R2, 0x1, RZ, 0xc0, !PT ;  /* 0x0000000102021812 */ /* 0x000fe200078ec0ff */
[----:B------:R-:W-:Y:S01]  /*6b20*/  BSSY B1, `(.L_x_110) ;  /* 0x0000039000017945 */ /* 0x000fe20003800000 */
[----:B------:R-:W-:Y:S01]  /*6b30*/  PLOP3.LUT P2, PT, PT, PT, UP1, 0x80, 0x8 ;  /* 0x000000000008781c */ /* 0x000fe20003f4f018 */
[----:B------:R-:W-:Y:S01]  /*6b40*/  IMAD.IADD R35, R77, 0x1, R76 ;  /* 0x000000014d237824 */ /* 0x000fe200078e024c */
[----:B------:R-:W-:Y:S01]  /*6b50*/  ISETP.NE.U32.OR P5, PT, R2, 0x1, !P1 ;  /* 0x000000010200780c */ /* 0x000fe20004fa5470 */
[----:B------:R-:W-:Y:S01]  /*6b60*/  IMAD.U32 R2, RZ, RZ, UR48 ;  /* 0x00000030ff027e24 */ /* 0x000fe2000f8e00ff */
[----:B------:R-:W-:Y:S01]  /*6b70*/  LOP3.LUT P4, R61, R56, 0xff, RZ, 0xc0, !PT ;  /* 0x000000ff383d7812 */ /* 0x000fe2000788c0ff */
[----:B------:R-:W-:Y:S01]  /*6b80*/  IMAD.MOV.U32 R80, RZ, RZ, 0x1 ;  /* 0x00000001ff507424 */ /* 0x000fe200078e00ff */
[----:B------:R-:W-:Y:S01]  /*6b90*/  P2R R73, PR, RZ, 0x20 ;  /* 0x00000020ff497803 */ /* 0x000fe20000000000 */
[----:B------:R-:W-:Y:S01]  /*6ba0*/  IMAD R25, R22, 0x20, R23 ;  /* 0x0000002016197824 */ /* 0x000fe200078e0217 */
[----:B-1----:R-:W-:Y:S01]  /*6bb0*/  LEA R0, R2, UR49, 0x3 ;  /* 0x0000003102007c11 */ /* 0x002fe2000f8e18ff */
[----:B------:R-:W-:Y:S01]  /*6bc0*/  IMAD.U32 R79, RZ, RZ, UR48 ;  /* 0x00000030ff4f7e24 */ /* 0x000fe2000f8e00ff */
[----:B------:R-:W-:Y:S02]  /*6bd0*/  SEL R2, RZ, 0xffffffff, P3 ;  /* 0xffffffffff027807 */ /* 0x000fe40001800000 */
[----:B------:R-:W-:Y:S02]  /*6be0*/  CS2R R38, SRZ ;  /* 0x0000000000267805 */ /* 0x000fe4000001ff00 */
[----:B------:R-:W-:Y:S02]  /*6bf0*/  CS2R R36, SRZ ;  /* 0x0000000000247805 */ /* 0x000fe4000001ff00 */
[----:B------:R-:W-:Y:S02]  /*6c00*/  CS2R R42, SRZ ;  /* 0x00000000002a7805 */ /* 0x000fe4000001ff00 */
[----:B------:R-:W-:Y:S02]  /*6c10*/  @P2 SEL R2, R5, R2, !P4 ;  /* 0x0000000205022207 */ /* 0x000fe40006000000 */
[----:B------:R-:W-:Y:S02]  /*6c20*/  CS2R R40, SRZ ;  /* 0x0000000000287805 */ /* 0x000fe4000001ff00 */
[----:B------:R-:W-:Y:S02]  /*6c30*/  @P5 SHF.L.U32 R7, R81, 0x1f, RZ ;  /* 0x0000001f51075819 */ /* 0x000fe400000006ff */
[----:B------:R-:W-:Y:S02]  /*6c40*/  CS2R R46, SRZ ;  /* 0x00000000002e7805 */ /* 0x000fe4000001ff00 */
[----:B------:R-:W-:Y:S02]  /*6c50*/  LOP3.LUT R2, R2, 0x1, RZ, 0xc0, !PT ;  /* 0x0000000102027812 */ /* 0x000fe400078ec0ff */
[----:B------:R-:W-:Y:S01]  /*6c60*/  CS2R R44, SRZ ;  /* 0x00000000002c7805 */ /* 0x000fe2000001ff00 */
[----:B------:R-:W1:Y:S01]  /*6c70*/  @P5 SYNCS.PHASECHK.TRANS64.TRYWAIT P1, [R0+URZ+0x80], R7 ;  /* 0x00008007000055a7 */ /* 0x000e6200080211ff */
[----:B------:R-:W-:Y:S02]  /*6c80*/  CS2R R50, SRZ ;  /* 0x0000000000327805 */ /* 0x000fe4000001ff00 */
[----:B------:R-:W-:Y:S02]  /*6c90*/  ISETP.NE.U32.AND P2, PT, R2, 0x1, PT ;  /* 0x000000010200780c */ /* 0x000fe40003f45070 */
[----:B------:R-:W-:Y:S01]  /*6ca0*/  CS2R R48, SRZ ;  /* 0x0000000000307805 */ /* 0x000fe2000001ff00 */
[----:B------:R-:W-:Y:S01]  /*6cb0*/  IMAD.IADD R34, R77, 0x1, R75 ;  /* 0x000000014d227824 */ /* 0x000fe200078e024b */
[----:B------:R-:W-:Y:S01]  /*6cc0*/  P2R R82, PR, RZ, 0x4 ;  /* 0x00000004ff527803 */ /* 0x000fe20000000000 */
[----:B------:R-:W-:Y:S01]  /*6cd0*/  IMAD.IADD R32, R67, 0x1, R35 ;  /* 0x0000000143207824 */ /* 0x000fe200078e0223 */
[----:B------:R2:W4:Y:S01]  /*6ce0*/  SYNCS.PHASECHK.TRANS64.TRYWAIT P0, [R74+URZ+0xe0], R3 ;  /* 0x0000e0034a0075a7 */ /* 0x00052200080011ff */
[----:B-1----:R-:W-:Y:S01]  /*6cf0*/  @P5 SEL R80, RZ, 0x1, !P1 ;  /* 0x00000001ff505807 */ /* 0x002fe20004800000 */
[----:B--2---:R-:W-:Y:S06]  /*6d00*/  @!P5 BRA `(.L_x_111) ;  /* 0x000000000068d947 */ /* 0x004fec0003800000 */
[----:B------:R-:W-:Y:S01]  /*6d10*/  ISETP.NE.AND P1, PT, R80, RZ, PT ;  /* 0x000000ff5000720c */ /* 0x000fe20003f25270 */
[----:B------:R-:W-:Y:S01]  /*6d20*/  BSSY B0, `(.L_x_112) ;  /* 0x000000d000007945 */ /* 0x000fe20003800000 */
[----:B------:R-:W-:Y:S02]  /*6d30*/  CS2R R50, SRZ ;  /* 0x0000000000327805 */ /* 0x000fe4000001ff00 */
[----:B------:R-:W-:Y:S02]  /*6d40*/  CS2R R48, SRZ ;  /* 0x0000000000307805 */ /* 0x000fe4000001ff00 */
[----:B------:R-:W-:Y:S02]  /*6d50*/  CS2R R46, SRZ ;  /* 0x00000000002e7805 */ /* 0x000fe4000001ff00 */
[----:B------:R-:W-:Y:S02]  /*6d60*/  CS2R R44, SRZ ;  /* 0x00000000002c7805 */ /* 0x000fe4000001ff00 */
[----:B------:R-:W-:Y:S02]  /*6d70*/  CS2R R42, SRZ ;  /* 0x00000000002a7805 */ /* 0x000fe4000001ff00 */
[----:B------:R-:W-:Y:S02]  /*6d80*/  CS2R R40, SRZ ;  /* 0x0000000000287805 */ /* 0x000fe4000001ff00 */
[----:B------:R-:W-:Y:S02]  /*6d90*/  CS2R R38, SRZ ;  /* 0x0000000000267805 */ /* 0x000fe4000001ff00 */
[----:B------:R-:W-:Y:S01]  /*6da0*/  CS2R R36, SRZ ;  /* 0x0000000000247805 */ /* 0x000fe2000001ff00 */
[----:B------:R-:W-:Y:S06]  /*6db0*/  @P1 BRA `(.L_x_113) ;  /* 0x00000000000c1947 */ /* 0x000fec0003800000 */
[----:B------:R-:W-:Y:S04]  /*6dc0*/  SHF.L.U32 R5, R81, 0x1f, RZ ;  /* 0x0000001f51057819 */ /* 0x000fe800000006ff */
[----:B------:R-:W1:Y:S02]  /*6dd0*/  SYNCS.PHASECHK.TRANS64.TRYWAIT P1, [R0+URZ+0x80], R5 ;  /* 0x00008005000075a7 */ /* 0x000e6400080211ff */
[----:B-1----:R-:W-:Y:S05]  /*6de0*/  @!P1 BRA `(.L_x_114) ;  /* 0x0000002000bc9947 */ /* 0x002fea0003800000 */
.L_x_113:
[----:B------:R-:W-:Y:S05]  /*6df0*/  BSYNC B0 ;  /* 0x0000000000007941 */ /* 0x000fea0003800000 */
.L_x_112:
[----:B------:R-:W-:Y:S01]  /*6e00*/  ISETP.NE.AND P1, PT, R82, RZ, PT ;  /* 0x000000ff5200720c */ /* 0x000fe20003f25270 */
[----:B------:R-:W-:Y:S04]  /*6e10*/  UIADD3 UR4, UPT, UPT, UR48, 0x1, URZ ;  /* 0x0000000130047890 */ /* 0x000fe8000fffe0ff */
[----:B------:R-:W-:Y:S04]  /*6e20*/  UISETP.NE.AND UP0, UPT, UR4, 0x3, UPT ;  /* 0x000000030400788c */ /* 0x000fe8000bf05270 */
[----:B------:R-:W-:Y:S02]  /*6e30*/  USEL UR5, URZ, 0x1, UP0 ;  /* 0x00000001ff057887 */ /* 0x000fe40008000000 */
[----:B------:R-:W-:Y:S02]  /*6e40*/  USEL UR4, UR4, URZ, UP0 ;  /* 0x000000ff04047287 */ /* 0x000fe40008000000 */
[----:B------:R2:W1:Y:S02]  /*6e50*/  @P1 LDS.128 R48, [R77] ;  /* 0x000000004d301984 */ /* 0x0004640000000c00 */
[----:B------:R-:W-:Y:S02]  /*6e60*/  LOP3.LUT R81, R81, UR5, RZ, 0x3c, !PT ;  /* 0x0000000551517c12 */ /* 0x000fe4000f8e3cff */
[----:B------:R2:W1:Y:S01]  /*6e70*/  @P1 LDS.128 R44, [R35+0x10] ;  /* 0x00001000232c1984 */ /* 0x0004620000000c00 */
[----:B------:R-:W-:Y:S03]  /*6e80*/  IMAD.U32 R79, RZ, RZ, UR4 ;  /* 0x00000004ff4f7e24 */ /* 0x000fe6000f8e00ff */
[----:B------:R2:W1:Y:S04]  /*6e90*/  @P1 LDS.128 R40, [R34+0x20] ;  /* 0x0000200022281984 */ /* 0x0004680000000c00 */
[----:B------:R2:W1:Y:S02]  /*6ea0*/  @P1 LDS.128 R36, [R32+0x10] ;  /* 0x0000100020241984 */ /* 0x0004640000000c00 */
.L_x_111:
[----:B------:R-:W-:Y:S05]  /*6eb0*/  BSYNC B1 ;  /* 0x0000000000017941 */ /* 0x000fea0003800000 */
.L_x_110:
[----:B-1----:R-:W-:Y:S04]  /*6ec0*/  SHF.R.U32.HI R0, RZ, 0x15, R25 ;  /* 0x00000015ff007819 */ /* 0x002fe80000011619 */
[----:B------:R-:W-:Y:S01]  /*6ed0*/  LOP3.LUT P1, RZ, R0, 0x3, R57, 0x48, !PT ;  /* 0x0000000300ff7812 */ /* 0x000fe20007824839 */
[----:B------:R-:W-:Y:S01]  /*6ee0*/  @!UPT UIADD3 URZ, UPT, UPT, URZ, URZ, URZ ;  /* 0x000000fffffff290 */ /* 0x000fe2000fffe0ff */
[----:B----4-:R-:W-:Y:S11]  /*6ef0*/  @P0 BRA `(.L_x_115) ;  /* 0x0000000000080947 */ /* 0x010ff60003800000 */
[----:B------:R-:W1:Y:S02]  /*6f00*/  SYNCS.PHASECHK.TRANS64.TRYWAIT P0, [R74+URZ+0xe0], R3 ;  /* 0x0000e0034a0075a7 */ /* 0x000e6400080011ff */
[----:B-1----:R-:W-:Y:S05]  /*6f10*/  @!P0 BRA `(.L_x_116) ;  /* 0x0000002000848947 */ /* 0x002fea0003800000 */
.L_x_115:
[----:B------:R-:W-:Y:S05]  /*6f20*/  @!P1 BRA `(.L_x_117) ;  /* 0x0000000000409947 */ /* 0x000fea0003800000 */
[----:B------:R-:W4:Y:S01]  /*6f30*/  LDCU.64 UR8, c[0x4][0x70] ;  /* 0x01000e00ff0877ac */ /* 0x000f220008000a00 */
[----:B-1----:R-:W-:Y:S01]  /*6f40*/  MOV R3, 0x0 ;  /* 0x0000000000037802 */ /* 0x002fe20000000f00 */
[----:B------:R-:W-:Y:S02]  /*6f50*/  HFMA2 R12, -RZ, RZ, 0, 5.9604644775390625e-08 ;  /* 0x00000001ff0c7431 */ /* 0x000fe400000001ff */
[----:B------:R-:W-:Y:S02]  /*6f60*/  IMAD.MOV.U32 R8, RZ, RZ, 0x192 ;  /* 0x00000192ff087424 */ /* 0x000fe400078e00ff */
[----:B------:R-:W-:Y:S01]  /*6f70*/  IMAD.MOV.U32 R13, RZ, RZ, RZ ;  /* 0x000000ffff0d7224 */ /* 0x000fe200078e00ff */
[----:B------:R-:W1:Y:S01]  /*6f80*/  LDCU.64 UR6, c[0x4][0x78] ;  /* 0x01000f00ff0677ac */ /* 0x000e620008000a00 */
[----:B------:R-:W2:Y:S01]  /*6f90*/  LDC.64 R2, c[0x4][R3] ;  /* 0x0100000003027b82 */ /* 0x000ea20000000a00 */
[----:B------:R-:W5:Y:S01]  /*6fa0*/  LDCU.64 UR4, c[0x4][0x10] ;  /* 0x01000200ff0477ac */ /* 0x000f620008000a00 */
[----:B----4-:R-:W-:Y:S01]  /*6fb0*/  MOV R5, UR9 ;  /* 0x0000000900057c02 */ /* 0x010fe20008000f00 */
[----:B------:R-:W-:Y:S01]  /*6fc0*/  IMAD.U32 R4, RZ, RZ, UR8 ;  /* 0x00000008ff047e24 */ /* 0x000fe2000f8e00ff */
[----:B-1----:R-:W-:Y:S01]  /*6fd0*/  MOV R7, UR7 ;  /* 0x0000000700077c02 */ /* 0x002fe20008000f00 */
[----:B------:R-:W-:Y:S01]  /*6fe0*/  IMAD.U32 R6, RZ, RZ, UR6 ;  /* 0x00000006ff067e24 */ /* 0x000fe2000f8e00ff */
[----:B-----5:R-:W-:Y:S01]  /*6ff0*/  MOV R11, UR5 ;  /* 0x00000005000b7c02 */ /* 0x020fe20008000f00 */
[----:B------:R-:W-:Y:S02]  /*7000*/  IMAD.U32 R10, RZ, RZ, UR4 ;  /* 0x00000004ff0a7e24 */ /* 0x000fe4000f8e00ff */
[----:B------:R-:W-:Y:S07]  /*7010*/  LEPC R20, `(.L_x_117) ;  /* 0x000000001014794e */ /* 0x000fee0000000000 */
[----:B--23--:R-:W-:Y:S05]  /*7020*/  CALL.ABS.NOINC R2 ;  /* 0x0000000002007343 */ /* 0x00cfea0003c00000 */
.L_x_117:
[----:B------:R-:W-:Y:S01]  /*7030*/  LOP3.LUT R20, R48, 0xffffe000, RZ, 0xc0, !PT ;  /* 0xffffe00030147812 */ /* 0x000fe200078ec0ff */
[----:B------:R-:W-:Y:S05]  /*7040*/  WARPSYNC.ALL ;  /* 0x0000000000007948 */ /* 0x000fea0003800000 */
[----:B------:R-:W-:Y:S01]  /*7050*/  R2UR UR4, R25 ;  /* 0x00000000190472ca */ /* 0x000fe200000e0000 */
[----:B------:R-:W-:Y:S01]  /*7060*/  BSSY.RECONVERGENT B0, `(.L_x_118) ;  /* 0x000005c000007945 */ /* 0x000fe20003800200 */
[----:B------:R-:W-:Y:S02]  /*7070*/  LOP3.LUT R21, R49, 0xffffe000, RZ, 0xc0, !PT ;  /* 0xffffe00031157812 */ /* 0x000fe400078ec0ff */
[----:B------:R-:W-:Y:S02]  /*7080*/  LOP3.LUT R26, R50, 0xffffe000, RZ, 0xc0, !PT ;  /* 0xffffe000321a7812 */ /* 0x000fe400078ec0ff */
[----:B------:R-:W-:Y:S02]  /*7090*/  LOP3.LUT R33, R44, 0xffffe000, RZ, 0xc0, !PT ;  /* 0xffffe0002c217812 */ /* 0x000fe400078ec0ff */
[----:B------:R-:W-:Y:S05]  /*70a0*/  ISETP.NE.AND P0, PT, R69, RZ, PT ;  /* 0x000000ff4500720c */ /* 0x000fea0003f05270 */
[----:B------:R-:W3:Y:S02]  /*70b0*/  LDTM.x16 R4, tmem[UR4] ;  /* 0x00000004000479ee */ /* 0x000ee40008240000 */
[C---:B---3--:R-:W-:Y:S01]  /*70c0*/  FMUL R0, R24.reuse, R4 ;  /* 0x0000000418007220 */ /* 0x048fe20000400000 */
[C---:B------:R-:W-:Y:S01]  /*70d0*/  FMUL R2, R24.reuse, R5 ;  /* 0x0000000518027220 */ /* 0x040fe20000400000 */
[C---:B-1----:R-:W-:Y:S01]  /*70e0*/  FMUL R3, R24.reuse, R6 ;  /* 0x0000000618037220 */ /* 0x042fe20000400000 */
[----:B------:R-:W-:Y:S01]  /*70f0*/  FMUL R7, R24, R7 ;  /* 0x0000000718077220 */ /* 0x000fe20000400000 */
[----:B------:R-:W-:Y:S01]  /*7100*/  FFMA R28, R27, R20, R0 ;  /* 0x000000141b1c7223 */ /* 0x000fe20000000000 */
[----:B------:R-:W-:Y:S01]  /*7110*/  LOP3.LUT R20, R51, 0xffffe000, RZ, 0xc0, !PT ;  /* 0xffffe00033147812 */ /* 0x000fe200078ec0ff */
[C---:B------:R-:W-:Y:S01]  /*7120*/  FFMA R29, R27.reuse, R21, R2 ;  /* 0x000000151b1d7223 */ /* 0x040fe20000000002 */
[----:B------:R-:W-:Y:S01]  /*7130*/  LOP3.LUT R21, R46, 0xffffe000, RZ, 0xc0, !PT ;  /* 0xffffe0002e157812 */ /* 0x000fe200078ec0ff */
[----:B------:R-:W-:Y:S01]  /*7140*/  FFMA R30, R27, R26, R3 ;  /* 0x0000001a1b1e7223 */ /* 0x000fe20000000003 */
[----:B------:R-:W-:Y:S01]  /*7150*/  LOP3.LUT R26, R45, 0xffffe000, RZ, 0xc0, !PT ;  /* 0xffffe0002d1a7812 */ /* 0x000fe200078ec0ff */
[----:B------:R-:W-:Y:S01]  /*7160*/  FFMA R31, R27, R20, R7 ;  /* 0x000000141b1f7223 */ /* 0x000fe20000000007 */
[----:B------:R-:W-:Y:S01]  /*7170*/  LOP3.LUT R20, R47, 0xffffe000, RZ, 0xc0, !PT ;  /* 0xffffe0002f147812 */ /* 0x000fe200078ec0ff */
[C---:B------:R-:W-:Y:S01]  /*7180*/  FMUL R4, R24.reuse, R8 ;  /* 0x0000000818047220 */ /* 0x040fe20000400000 */
[----:B------:R-:W-:Y:S01]  /*7190*/  F2FP.TF32.F32.PACK_B R28, R28 ;  /* 0x0000001cff1c723e */ /* 0x000fe200024050ff */
[C---:B------:R-:W-:Y:S01]  /*71a0*/  FMUL R5, R24.reuse, R9 ;  /* 0x0000000918057220 */ /* 0x040fe20000400000 */
[----:B------:R-:W-:Y:S01]  /*71b0*/  F2FP.TF32.F32.PACK_B R29, R29 ;  /* 0x0000001dff1d723e */ /* 0x000fe200024050ff */
[C---:B------:R-:W-:Y:S01]  /*71c0*/  FMUL R6, R24.reuse, R10 ;  /* 0x0000000a18067220 */ /* 0x040fe20000400000 */
[----:B------:R-:W-:Y:S01]  /*71d0*/  FMUL R11, R24, R11 ;  /* 0x0000000b180b7220 */ /* 0x000fe20000400000 */
[----:B------:R-:W-:Y:S01]  /*71e0*/  F2FP.TF32.F32.PACK_B R30, R30 ;  /* 0x0000001eff1e723e */ /* 0x000fe200024050ff */
[C---:B------:R-:W-:Y:S01]  /*71f0*/  FFMA R4, R27.reuse, R33, R4 ;  /* 0x000000211b047223 */ /* 0x040fe20000000004 */
[----:B------:R-:W-:Y:S01]  /*7200*/  F2FP.TF32.F32.PACK_B R31, R31 ;  /* 0x0000001fff1f723e */ /* 0x000fe200024050ff */
[C---:B------:R-:W-:Y:S01]  /*7210*/  FFMA R5, R27.reuse, R26, R5 ;  /* 0x0000001a1b057223 */ /* 0x040fe20000000005 */
[C---:B------:R-:W-:Y:S01]  /*7220*/  FFMA R6, R27.reuse, R21, R6 ;  /* 0x000000151b067223 */ /* 0x040fe20000000006 */
[----:B------:R-:W-:Y:S01]  /*7230*/  FFMA R7, R27, R20, R11 ;  /* 0x000000141b077223 */ /* 0x000fe2000000000b */
[----:B------:R-:W-:Y:S01]  /*7240*/  LOP3.LUT R33, R40, 0xffffe000, RZ, 0xc0, !PT ;  /* 0xffffe00028217812 */ /* 0x000fe200078ec0ff */
[----:B------:R1:W-:Y:S01]  /*7250*/  STS.128 [R77], R28 ;  /* 0x0000001c4d007388 */ /* 0x0003e20000000c00 */
[----:B------:R-:W-:Y:S01]  /*7260*/  LOP3.LUT R26, R41, 0xffffe000, RZ, 0xc0, !PT ;  /* 0xffffe000291a7812 */ /* 0x000fe200078ec0ff */
[C---:B------:R-:W-:Y:S01]  /*7270*/  FMUL R8, R24.reuse, R12 ;  /* 0x0000000c18087220 */ /* 0x040fe20000400000 */
[----:B------:R-:W-:Y:S01]  /*7280*/  FMUL R9, R24, R13 ;  /* 0x0000000d18097220 */ /* 0x000fe20000400000 */
[----:B------:R-:W-:Y:S01]  /*7290*/  LOP3.LUT R21, R42, 0xffffe000, RZ, 0xc0, !PT ;  /* 0xffffe0002a157812 */ /* 0x000fe200078ec0ff */
[C---:B------:R-:W-:Y:S01]  /*72a0*/  FMUL R10, R24.reuse, R14 ;  /* 0x0000000e180a7220 */ /* 0x040fe20000400000 */
[----:B------:R-:W-:Y:S01]  /*72b0*/  LOP3.LUT R20, R43, 0xffffe000, RZ, 0xc0, !PT ;  /* 0xffffe0002b147812 */ /* 0x000fe200078ec0ff */
[----:B------:R-:W-:Y:S01]  /*72c0*/  FMUL R15, R24, R15 ;  /* 0x0000000f180f7220 */ /* 0x000fe20000400000 */
[----:B------:R-:W-:Y:S01]  /*72d0*/  F2FP.TF32.F32.PACK_B R4, R4 ;  /* 0x00000004ff04723e */ /* 0x000fe200024050ff */
[C---:B------:R-:W-:Y:S01]  /*72e0*/  FFMA R8, R27.reuse, R33, R8 ;  /* 0x000000211b087223 */ /* 0x040fe20000000008 */
[----:B------:R-:W-:Y:S01]  /*72f0*/  F2FP.TF32.F32.PACK_B R5, R5 ;  /* 0x00000005ff05723e */ /* 0x000fe200024050ff */
[C---:B------:R-:W-:Y:S01]  /*7300*/  FFMA R9, R27.reuse, R26, R9 ;  /* 0x0000001a1b097223 */ /* 0x040fe20000000009 */
[----:B------:R-:W-:Y:S01]  /*7310*/  F2FP.TF32.F32.PACK_B R6, R6 ;  /* 0x00000006ff06723e */ /* 0x000fe200024050ff */
[C---:B------:R-:W-:Y:S01]  /*7320*/  FFMA R10, R27.reuse, R21, R10 ;  /* 0x000000151b0a7223 */ /* 0x040fe2000000000a */
[----:B------:R-:W-:Y:S01]  /*7330*/  F2FP.TF32.F32.PACK_B R7, R7 ;  /* 0x00000007ff07723e */ /* 0x000fe200024050ff */
[----:B------:R-:W-:Y:S01]  /*7340*/  FFMA R11, R27, R20, R15 ;  /* 0x000000141b0b7223 */ /* 0x000fe2000000000f */
[----:B------:R-:W-:Y:S01]  /*7350*/  LOP3.LUT R33, R36, 0xffffe000, RZ, 0xc0, !PT ;  /* 0xffffe00024217812 */ /* 0x000fe200078ec0ff */
[C---:B------:R-:W-:Y:S01]  /*7360*/  FMUL R12, R24.reuse, R16 ;  /* 0x00000010180c7220 */ /* 0x040fe20000400000 */
[----:B------:R-:W-:Y:S01]  /*7370*/  LOP3.LUT R26, R37, 0xffffe000, RZ, 0xc0, !PT ;  /* 0xffffe000251a7812 */ /* 0x000fe200078ec0ff */
[----:B------:R1:W-:Y:S01]  /*7380*/  STS.128 [R35+0x10], R4 ;  /* 0x0000100423007388 */ /* 0x0003e20000000c00 */
        /* <DEDUP_REMOVED lines=13> */
[----:B------:R-:W-:Y:S02]  /*7460*/  F2FP.TF32.F32.PACK_B R12, R12 ;  /* 0x0000000cff0c723e */ /* 0x000fe400024050ff */
[----:B------:R-:W-:Y:S01]  /*7470*/  F2FP.TF32.F32.PACK_B R13, R13 ;  /* 0x0000000dff0d723e */ /* 0x000fe200024050ff */
[----:B------:R1:W-:Y:S01]  /*7480*/  STS.128 [R34+0x20], R8 ;  /* 0x0000200822007388 */ /* 0x0003e20000000c00 */
[----:B------:R-:W-:Y:S02]  /*7490*/  F2FP.TF32.F32.PACK_B R14, R14 ;  /* 0x0000000eff0e723e */ /* 0x000fe400024050ff */
[----:B------:R-:W-:Y:S05]  /*74a0*/  F2FP.TF32.F32.PACK_B R15, R15 ;  /* 0x0000000fff0f723e */ /* 0x000fea00024050ff */
[----:B------:R1:W-:Y:S01]  /*74b0*/  STS.128 [R32+0x10], R12 ;  /* 0x0000100c20007388 */ /* 0x0003e20000000c00 */
[----:B------:R-:W-:Y:S01]  /*74c0*/  @!PT LDS RZ, [RZ] ;  /* 0x00000000fffff984 */ /* 0x000fe20000000800 */
[----:B------:R-:W-:Y:S01]  /*74d0*/  @!PT LDS RZ, [RZ] ;  /* 0x00000000fffff984 */ /* 0x000fe20000000800 */
[----:B------:R-:W-:Y:S01]  /*74e0*/  @!PT LDS RZ, [RZ] ;  /* 0x00000000fffff984 */ /* 0x000fe20000000800 */
[----:B------:R-:W-:Y:S01]  /*74f0*/  @!PT LDS RZ, [RZ] ;  /* 0x00000000fffff984 */ /* 0x000fe20000000800 */
[----:B------:R3:W-:Y:S07]  /*7500*/  MEMBAR.ALL.CTA ;  /* 0x0000000000007992 */ /* 0x0007ee0000008000 */
[----:B---3--:R-:W3:Y:S02]  /*7510*/  FENCE.VIEW.ASYNC.S ;  /* 0x00000000000073c6 */ /* 0x008ee40000000000 */
[----:B---3--:R-:W-:Y:S06]  /*7520*/  BAR.SYNC.DEFER_BLOCKING 0x1, 0x80 ;  /* 0x0042000000007b1d */ /* 0x008fec0000010000 */
[----:B------:R-:W-:Y:S05]  /*7530*/  @P0 BRA `(.L_x_119) ;  /* 0x0000000000380947 */ /* 0x000fea0003800000 */
[----:B------:R-:W3:Y:S01]  /*7540*/  LDCU.64 UR6, c[0x0][0x348] ;  /* 0x00006900ff0677ac */ /* 0x000ee20008000a00 */
[----:B------:R-:W-:Y:S01]  /*7550*/  R2UR UR5, R78 ;  /* 0x000000004e0572ca */ /* 0x000fe200000e0000 */
[----:B------:R-:W-:Y:S01]  /*7560*/  UMOV UR47, UR36 ;  /* 0x00000024002f7c82 */ /* 0x000fe20008000000 */
[----:B------:R-:W-:Y:S01]  /*7570*/  UIADD3 UR9, UPT, UPT, UR45, 0x20, URZ ;  /* 0x000000202d097890 */ /* 0x000fe2000fffe0ff */
[----:B------:R-:W-:Y:S01]  /*7580*/  UMOV UR10, UR46 ;  /* 0x0000002e000a7c82 */ /* 0x000fe20008000000 */
[----:B------:R-:W-:Y:S09]  /*7590*/  UMOV UR11, UR36 ;  /* 0x00000024000b7c82 */ /* 0x000ff20008000000 */
[----:B------:R-:W-:Y:S02]  /*75a0*/  UIADD3 UR5, UPT, UPT, UR49, UR5, URZ ;  /* 0x0000000531057290 */ /* 0x000fe4000fffe0ff */
[----:B---3--:R-:W-:Y:S02]  /*75b0*/  UIADD3 UR4, UP0, UPT, UR6, 0x680, URZ ;  /* 0x0000068006047890 */ /* 0x008fe4000ff1e0ff */
[----:B------:R-:W-:Y:S02]  /*75c0*/  UIADD3 UR44, UPT, UPT, UR5, 0x200, URZ ;  /* 0x00000200052c7890 */ /* 0x000fe4000fffe0ff */
[----:B------:R-:W-:Y:S02]  /*75d0*/  UIADD3 UR8, UPT, UPT, UR5, 0x1200, URZ ;  /* 0x0000120005087890 */ /* 0x000fe4000fffe0ff */
[----:B------:R-:W-:Y:S09]  /*75e0*/  UIADD3.X UR5, UPT, UPT, URZ, UR7, URZ, UP0, !UPT ;  /* 0x00000007ff057290 */ /* 0x000ff200087fe4ff */
[----:B------:R3:W-:Y:S01]  /*75f0*/  UTMASTG.3D [UR44], [UR4] ;  /* 0x0000002c040073b5 */ /* 0x0007e20008010000 */
[----:B------:R3:W-:Y:S02]  /*7600*/  UTMASTG.3D [UR8], [UR4] ;  /* 0x00000008040073b5 */ /* 0x0007e40008010000 */
[----:B---3--:R0:W-:Y:S02]  /*7610*/  UTMACMDFLUSH ;  /* 0x00000000000079b7 */ /* 0x0081e40000000000 */
.L_x_119:
[----:B------:R-:W-:Y:S05]  /*7620*/  BSYNC.RECONVERGENT B0 ;  /* 0x0000000000007941 */ /* 0x000fea0003800200 */
.L_x_118:
[----:B------:R-:W-:Y:S01]  /*7630*/  UIADD3 UR44, UPT, UPT, UR48, 0x1, URZ ;  /* 0x00000001302c7890 */ /* 0x000fe2000fffe0ff */
[----:B------:R-:W-:Y:S03]  /*7640*/  BSSY.RECONVERGENT B0, `(.L_x_120) ;  /* 0x0000005000007945 */ /* 0x000fe60003800200 */
[----:B------:R-:W-:Y:S04]  /*7650*/  UISETP.NE.AND UP0, UPT, UR44, 0x3, UPT ;  /* 0x000000032c00788c */ /* 0x000fe8000bf05270 */
[----:B------:R-:W-:Y:S01]  /*7660*/  USEL UR47, UR44, URZ, UP0 ;  /* 0x000000ff2c2f7287 */ /* 0x000fe20008000000 */
[----:B------:R-:W-:Y:S11]  /*7670*/  @P0 BRA `(.L_x_121) ;  /* 0x0000000000040947 */ /* 0x000ff60003800000 */
[----:B------:R-:W-:Y:S04]  /*7680*/  DEPBAR.LE SB0, 0x1 ;  /* 0x000080400000791a */ /* 0x000fe80000000000 */
.L_x_121:
[----:B------:R-:W-:Y:S05]  /*7690*/  BSYNC.RECONVERGENT B0 ;  /* 0x0000000000007941 */ /* 0x000fea0003800200 */
.L_x_120:
[----:B------:R-:W-:Y:S01]  /*76a0*/  BAR.SYNC.DEFER_BLOCKING 0x1, 0x80 ;  /* 0x0042000000007b1d */ /* 0x000fe20000010000 */
[----:B------:R-:W-:Y:S01]  /*76b0*/  ISETP.NE.AND P1, PT, R73, RZ, PT ;  /* 0x000000ff4900720c */ /* 0x000fe20003f25270 */
[----:B------:R-:W-:Y:S01]  /*76c0*/  UISETP.NE.AND UP0, UPT, UR51, URZ, UPT ;  /* 0x000000ff3300728c */ /* 0x000fe2000bf05270 */
[----:B------:R-:W-:Y:S11]  /*76d0*/  LEA R2, R79, UR49, 0x3 ;  /* 0x000000314f027c11 */ /* 0x000ff6000f8e18ff */
[----:B------:R-:W-:Y:S01]  /*76e0*/  @P1 SHF.L.U32 R3, R81, 0x1f, RZ ;  /* 0x0000001f51031819 */ /* 0x000fe200000006ff */
[----:B------:R-:W-:Y:S06]  /*76f0*/  BRA.U !UP0, `(.L_x_122) ;  /* 0x0000000108247547 */ /* 0x000fec000b800000 */
[----:B-1----:R-:W-:Y:S01]  /*7700*/  IMAD.U32 R5, RZ, RZ, UR50 ;  /* 0x00000032ff057e24 */ /* 0x002fe2000f8e00ff */
[----:B------:R-:W-:Y:S01]  /*7710*/  MOV R0, UR53 ;  /* 0x0000003500007c02 */ /* 0x000fe20008000f00 */
[----:B------:R-:W-:Y:S03]  /*7720*/  UIADD3 UR4, UPT, UPT, UR50, 0x1, URZ ;  /* 0x0000000132047890 */ /* 0x000fe6000fffe0ff */
[----:B------:R-:W-:Y:S01]  /*7730*/  @P1 LEA R5, R5, UR49, 0x3 ;  /* 0x0000003105051c11 */ /* 0x000fe2000f8e18ff */
[----:B------:R-:W-:Y:S04]  /*7740*/  UISETP.NE.AND UP0, UPT, UR4, 0x3, UPT ;  /* 0x000000030400788c */ /* 0x000fe8000bf05270 */
[----:B------:R-:W-:Y:S01]  /*7750*/  @P1 VIADD R5, R5, 0x98 ;  /* 0x0000009805051836 */ /* 0x000fe20000000000 */
[----:B------:R-:W-:Y:S04]  /*7760*/  USEL UR50, UR4, URZ, UP0 ;  /* 0x000000ff04327287 */ /* 0x000fe80008000000 */
[----:B------:R-:W-:Y:S04]  /*7770*/  @P1 PRMT R0, R0, 0x654, R5 ;  /* 0x0000065400001816 */ /* 0x000fe80000000005 */
[----:B------:R3:W-:Y:S04]  /*7780*/  @P1 SYNCS.ARRIVE.TRANS64.RED.A1T0 RZ, [R0+URZ], RZ ;  /* 0x000000ff00ff19a7 */ /* 0x0007e800081004ff */
.L_x_122:
[----:B------:R-:W4:Y:S01]  /*7790*/  @P1 SYNCS.PHASECHK.TRANS64.TRYWAIT P0, [R2+URZ+0x80], R3 ;  /* 0x00008003020015a7 */ /* 0x000f2200080011ff */
[----:B------:R-:W-:Y:S01]  /*77a0*/  BSSY B1, `(.L_x_123) ;  /* 0x0000015000017945 */ /* 0x000fe20003800000 */
[----:B----4-:R-:W-:Y:S03]  /*77b0*/  @P1 SEL R80, RZ, 0x1, !P0 ;  /* 0x00000001ff501807 */ /* 0x010fe60004000000 */
[----:B------:R-:W-:Y:S05]  /*77c0*/  @!P1 BRA `(.L_x_124) ;  /* 0x0000000000489947 */ /* 0x000fea0003800000 */
[----:B------:R-:W-:Y:S01]  /*77d0*/  ISETP.NE.AND P1, PT, R82, RZ, PT ;  /* 0x000000ff5200720c */ /* 0x000fe20003f25270 */
[----:B------:R-:W-:Y:S01]  /*77e0*/  BSSY B0, `(.L_x_125) ;  /* 0x000000a000007945 */ /* 0x000fe20003800000 */
[----:B------:R-:W-:Y:S11]  /*77f0*/  ISETP.NE.AND P0, PT, R80, RZ, PT ;  /* 0x000000ff5000720c */ /* 0x000ff60003f05270 */
[----:B------:R-:W-:Y:S04]  /*7800*/  @P1 IMAD R79, R79, 0x2000, R68 ;  /* 0x000020004f4f1824 */ /* 0x000fe800078e0244 */
[----:B-1----:R-:W-:Y:S01]  /*7810*/  @P1 IMAD.IADD R4, R76, 0x1, R79 ;  /* 0x000000014c041824 */ /* 0x002fe200078e024f */
[----:B------:R-:W-:Y:S03]  /*7820*/  @P1 IADD3 R3, PT, PT, R75, R79, RZ ;  /* 0x0000004f4b031210 */ /* 0x000fe60007ffe0ff */
[----:B---3--:R-:W-:Y:S01]  /*7830*/  @P1 IMAD.IADD R0, R67, 0x1, R4 ;  /* 0x0000000143001824 */ /* 0x008fe200078e0204 */
[----:B------:R-:W-:Y:S06]  /*7840*/  @P0 BRA `(.L_x_126) ;  /* 0x00000000000c0947 */ /* 0x000fec0003800000 */
[----:B------:R-:W-:Y:S04]  /*7850*/  SHF.L.U32 R81, R81, 0x1f, RZ ;  /* 0x0000001f51517819 */ /* 0x000fe800000006ff */
[----:B------:R-:W1:Y:S02]  /*7860*/  SYNCS.PHASECHK.TRANS64.TRYWAIT P0, [R2+URZ+0x80], R81 ;  /* 0x00008051020075a7 */ /* 0x000e6400080011ff */
[----:B-1----:R-:W-:Y:S05]  /*7870*/  @!P0 BRA `(.L_x_127) ;  /* 0x0000001800408947 */ /* 0x002fea0003800000 */
.L_x_126:
[----:B------:R-:W-:Y:S05]  /*7880*/  BSYNC B0 ;  /* 0x0000000000007941 */ /* 0x000fea0003800000 */
.L_x_125:
[----:B------:R-:W-:Y:S11]  /*7890*/  ISETP.NE.AND P0, PT, R82, RZ, PT ;  /* 0x000000ff5200720c */ /* 0x000ff60003f05270 */
[----:B------:R-:W-:Y:S02]  /*78a0*/  @!UPT UIADD3 URZ, UPT, UPT, URZ, URZ, URZ ;  /* 0x000000fffffff290 */ /* 0x000fe4000fffe0ff */
[----:B------:R4:W3:Y:S04]  /*78b0*/  @P0 LDS.128 R48, [R79] ;  /* 0x000000004f300984 */ /* 0x0008e80000000c00 */
[----:B------:R4:W1:Y:S04]  /*78c0*/  @P0 LDS.128 R40, [R3+0x20] ;  /* 0x0000200003280984 */ /* 0x0008680000000c00 */
[----:B------:R4:W1:Y:S04]  /*78d0*/  @P0 LDS.128 R44, [R4+0x10] ;  /* 0x00001000042c0984 */ /* 0x0008680000000c00 */
[----:B------:R4:W1:Y:S02]  /*78e0*/  @P0 LDS.128 R36, [R0+0x10] ;  /* 0x0000100000240984 */ /* 0x0008640000000c00 */
.L_x_124:
[----:B------:R-:W-:Y:S05]  /*78f0*/  BSYNC B1 ;  /* 0x0000000000017941 */ /* 0x000fea0003800000 */
.L_x_123:
[----:B---34-:R-:W-:Y:S05]  /*7900*/  VIADD R0, R25, 0x10 ;  /* 0x0000001019007836 */ /* 0x018fea0000000000 */
[----:B------:R-:W-:Y:S04]  /*7910*/  SHF.R.U32.HI R0, RZ, 0x15, R0 ;  /* 0x00000015ff007819 */ /* 0x000fe80000011600 */
[----:B------:R-:W-:Y:S11]  /*7920*/  LOP3.LUT P0, RZ, R0, 0x3, R57, 0x48, !PT ;  /* 0x0000000300ff7812 */ /* 0x000ff60007804839 */
[----:B------:R-:W-:Y:S02]  /*7930*/  @!UPT UIADD3 URZ, UPT, UPT, URZ, URZ, URZ ;  /* 0x000000fffffff290 */ /* 0x000fe4000fffe0ff */
[----:B------:R-:W-:Y:S05]  /*7940*/  @!P0 BRA `(.L_x_128) ;  /* 0x0000000000408947 */ /* 0x000fea0003800000 */
[----:B------:R-:W3:Y:S01]  /*7950*/  LDCU.64 UR8, c[0x4][0x70] ;  /* 0x01000e00ff0877ac */ /* 0x000ee20008000a00 */
[----:B------:R-:W-:Y:S01]  /*7960*/  MOV R3, 0x0 ;  /* 0x0000000000037802 */ /* 0x000fe20000000f00 */
[----:B-1----:R-:W-:Y:S02]  /*7970*/  HFMA2 R12, -RZ, RZ, 0, 5.9604644775390625e-08 ;  /* 0x00000001ff0c7431 */ /* 0x002fe400000001ff */
[----:B------:R-:W-:Y:S02]  /*7980*/  IMAD.MOV.U32 R8, RZ, RZ, 0x192 ;  /* 0x00000192ff087424 */ /* 0x000fe400078e00ff */
[----:B------:R-:W-:Y:S01]  /*7990*/  IMAD.MOV.U32 R13, RZ, RZ, RZ ;  /* 0x000000ffff0d7224 */ /* 0x000fe200078e00ff */
[----:B------:R-:W1:Y:S01]  /*79a0*/  LDCU.64 UR6, c[0x4][0x78] ;  /* 0x01000f00ff0677ac */ /* 0x000e620008000a00 */
[----:B------:R-:W4:Y:S01]  /*79b0*/  LDC.64 R2, c[0x4][R3] ;  /* 0x0100000003027b82 */ /* 0x000f220000000a00 */
[----:B------:R-:W5:Y:S01]  /*79c0*/  LDCU.64 UR4, c[0x4][0x10] ;  /* 0x01000200ff0477ac */ /* 0x000f620008000a00 */
[----:B---3--:R-:W-:Y:S01]  /*79d0*/  MOV R5, UR9 ;  /* 0x0000000900057c02 */ /* 0x008fe20008000f00 */
[----:B------:R-:W-:Y:S01]  /*79e0*/  IMAD.U32 R4, RZ, RZ, UR8 ;  /* 0x00000008ff047e24 */ /* 0x000fe2000f8e00ff */
[----:B-1----:R-:W-:Y:S01]  /*79f0*/  MOV R7, UR7 ;  /* 0x0000000700077c02 */ /* 0x002fe20008000f00 */
[----:B------:R-:W-:Y:S01]  /*7a00*/  IMAD.U32 R6, RZ, RZ, UR6 ;  /* 0x00000006ff067e24 */ /* 0x000fe2000f8e00ff */
[----:B-----5:R-:W-:Y:S01]  /*7a10*/  MOV R11, UR5 ;  /* 0x00000005000b7c02 */ /* 0x020fe20008000f00 */
[----:B------:R-:W-:Y:S02]  /*7a20*/  IMAD.U32 R10, RZ, RZ, UR4 ;  /* 0x00000004ff0a7e24 */ /* 0x000fe4000f8e00ff */
[----:B------:R-:W-:Y:S07]  /*7a30*/  LEPC R20, `(.L_x_128) ;  /* 0x000000001014794e */ /* 0x000fee0000000000 */
[----:B--2-4-:R-:W-:Y:S05]  /*7a40*/  CALL.ABS.NOINC R2 ;  /* 0x0000000002007343 */ /* 0x014fea0003c00000 */
.L_x_128:
[----:B------:R-:W-:Y:S01]  /*7a50*/  ISETP.NE.AND P0, PT, R69, RZ, PT ;  /* 0x000000ff4500720c */ /* 0x000fe20003f05270 */
[----:B------:R-:W-:Y:S05]  /*7a60*/  WARPSYNC.ALL ;  /* 0x0000000000007948 */ /* 0x000fea0003800000 */
[----:B------:R-:W-:Y:S01]  /*7a70*/  R2UR UR4, R25 ;  /* 0x00000000190472ca */ /* 0x000fe200000e0000 */
[----:B------:R-:W-:Y:S01]  /*7a80*/  USHF.L.U32 UR6, UR47, 0xd, URZ ;  /* 0x0000000d2f067899 */ /* 0x000fe200080006ff */
[----:B------:R-:W-:Y:S01]  /*7a90*/  LOP3.LUT R0, R48, 0xffffe000, RZ, 0xc0, !PT ;  /* 0xffffe00030007812 */ /* 0x000fe200078ec0ff */
[----:B------:R-:W-:Y:S01]  /*7aa0*/  BSSY.RECONVERGENT B0, `(.L_x_129) ;  /* 0x0000064000007945 */ /* 0x000fe20003800200 */
[----:B-1----:R-:W-:Y:S02]  /*7ab0*/  LOP3.LUT R2, R49, 0xffffe000, RZ, 0xc0, !PT ;  /* 0xffffe00031027812 */ /* 0x002fe400078ec0ff */
[----:B------:R-:W-:Y:S01]  /*7ac0*/  LOP3.LUT R3, R50, 0xffffe000, RZ, 0xc0, !PT ;  /* 0xffffe00032037812 */ /* 0x000fe200078ec0ff */
[----:B--2---:R-:W-:Y:S01]  /*7ad0*/  VIADD R77, R68, UR6 ;  /* 0x00000006444d7c36 */ /* 0x004fe20008000000 */
[----:B------:R-:W-:Y:S02]  /*7ae0*/  LOP3.LUT R20, R51, 0xffffe000, RZ, 0xc0, !PT ;  /* 0xffffe00033147812 */ /* 0x000fe400078ec0ff */
[----:B------:R-:W-:Y:S01]  /*7af0*/  LOP3.LUT R21, R44, 0xffffe000, RZ, 0xc0, !PT ;  /* 0xffffe0002c157812 */ /* 0x000fe200078ec0ff */
[----:B------:R-:W-:Y:S01]  /*7b00*/  IMAD.IADD R75, R75, 0x1, R77 ;  /* 0x000000014b4b7824 */ /* 0x000fe200078e024d */
[----:B------:R-:W-:Y:S01]  /*7b10*/  LOP3.LUT R26, R45, 0xffffe000, RZ, 0xc0, !PT ;  /* 0xffffe0002d1a7812 */ /* 0x000fe200078ec0ff */
[----:B------:R-:W1:Y:S01]  /*7b20*/  LDTM.x16 R4, tmem[UR4+0x10] ;  /* 0x00001004000479ee */ /* 0x000e620008240000 */
[----:B------:R-:W-:Y:S01]  /*7b30*/  LOP3.LUT R29, R46, 0xffffe000, RZ, 0xc0, !PT ;  /* 0xffffe0002e1d7812 */ /* 0x000fe200078ec0ff */
[----:B------:R-:W-:Y:S01]  /*7b40*/  NOP ;  /* 0x0000000000007918 */ /* 0x000fe20000000000 */
[----:B------:R-:W-:Y:S02]  /*7b50*/  IADD3 R74, PT, PT, R74, 0x100, RZ ;  /* 0x000001004a4a7810 */ /* 0x000fe40007ffe0ff */
[----:B------:R-:W-:Y:S02]  /*7b60*/  LOP3.LUT R28, R47, 0xffffe000, RZ, 0xc0, !PT ;  /* 0xffffe0002f1c7812 */ /* 0x000fe400078ec0ff */
[----:B------:R-:W-:Y:S02]  /*7b70*/  IADD3 R76, PT, PT, R76, R77, RZ ;  /* 0x0000004d4c4c7210 */ /* 0x000fe40007ffe0ff */
[----:B------:R-:W-:Y:S02]  /*7b80*/  LOP3.LUT R77, R74, 0xfefffff8, RZ, 0xc0, !PT ;  /* 0xfefffff84a4d7812 */ /* 0x000fe400078ec0ff */
[----:B------:R-:W-:Y:S01]  /*7b90*/  LOP3.LUT R31, R40, 0xffffe000, RZ, 0xc0, !PT ;  /* 0xffffe000281f7812 */ /* 0x000fe200078ec0ff */
[----:B------:R-:W-:Y:S01]  /*7ba0*/  IMAD.IADD R74, R67, 0x1, R76 ;  /* 0x00000001434a7824 */ /* 0x000fe200078e024c */
[----:B------:R-:W-:Y:S01]  /*7bb0*/  LOP3.LUT R30, R41, 0xffffe000, RZ, 0xc0, !PT ;  /* 0xffffe000291e7812 */ /* 0x000fe200078ec0ff */
[----:B-1----:R1:W-:Y:S01]  /*7bc0*/  SYNCS.ARRIVE.TRANS64.RED.A1T0 RZ, [R77+URZ], RZ ;  /* 0x000000ff4dff79a7 */ /* 0x0023e200081004ff */
[----:B------:R-:W-:Y:S02]  /*7bd0*/  LOP3.LUT R33, R42, 0xffffe000, RZ, 0xc0, !PT ;  /* 0xffffe0002a217812 */ /* 0x000fe400078ec0ff */
[----:B------:R-:W-:Y:S02]  /*7be0*/  LOP3.LUT R32, R43, 0xffffe000, RZ, 0xc0, !PT ;  /* 0xffffe0002b207812 */ /* 0x000fe400078ec0ff */
[----:B------:R-:W-:Y:S02]  /*7bf0*/  LOP3.LUT R35, R36, 0xffffe000, RZ, 0xc0, !PT ;  /* 0xffffe00024237812 */ /* 0x000fe400078ec0ff */
[----:B------:R-:W-:Y:S02]  /*7c00*/  LOP3.LUT R34, R37, 0xffffe000, RZ, 0xc0, !PT ;  /* 0xffffe00025227812 */ /* 0x000fe400078ec0ff */
[----:B------:R-:W-:Y:S01]  /*7c10*/  LOP3.LUT R37, R38, 0xffffe000, RZ, 0xc0, !PT ;  /* 0xffffe00026257812 */ /* 0x000fe200078ec0ff */
[C---:B------:R-:W-:Y:S01]  /*7c20*/  FMUL R4, R24.reuse, R4 ;  /* 0x0000000418047220 */ /* 0x040fe20000400000 */
[C---:B------:R-:W-:Y:S01]  /*7c30*/  FMUL R5, R24.reuse, R5 ;  /* 0x0000000518057220 */ /* 0x040fe20000400000 */
[C---:B------:R-:W-:Y:S01]  /*7c40*/  FMUL R6, R24.reuse, R6 ;  /* 0x0000000618067220 */ /* 0x040fe20000400000 */
[C---:B------:R-:W-:Y:S01]  /*7c50*/  FMUL R7, R24.reuse, R7 ;  /* 0x0000000718077220 */ /* 0x040fe20000400000 */
[C---:B------:R-:W-:Y:S01]  /*7c60*/  FFMA R4, R27.reuse, R0, R4 ;  /* 0x000000001b047223 */ /* 0x040fe20000000004 */
[C---:B------:R-:W-:Y:S01]  /*7c70*/  FFMA R5, R27.reuse, R2, R5 ;  /* 0x000000021b057223 */ /* 0x040fe20000000005 */
[C---:B------:R-:W-:Y:S01]  /*7c80*/  FFMA R6, R27.reuse, R3, R6 ;  /* 0x000000031b067223 */ /* 0x040fe20000000006 */
[C---:B------:R-:W-:Y:S01]  /*7c90*/  FFMA R7, R27.reuse, R20, R7 ;  /* 0x000000141b077223 */ /* 0x040fe20000000007 */
[C---:B------:R-:W-:Y:S01]  /*7ca0*/  FMUL R8, R24.reuse, R8 ;  /* 0x0000000818087220 */ /* 0x040fe20000400000 */
[C---:B------:R-:W-:Y:S01]  /*7cb0*/  FMUL R9, R24.reuse, R9 ;  /* 0x0000000918097220 */ /* 0x040fe20000400000 */
[C---:B------:R-:W-:Y:S01]  /*7cc0*/  FMUL R10, R24.reuse, R10 ;  /* 0x0000000a180a7220 */ /* 0x040fe20000400000 */
[C---:B------:R-:W-:Y:S01]  /*7cd0*/  FMUL R11, R24.reuse, R11 ;  /* 0x0000000b180b7220 */ /* 0x040fe20000400000 */
[----:B------:R-:W-:Y:S01]  /*7ce0*/  F2FP.TF32.F32.PACK_B R4, R4 ;  /* 0x00000004ff04723e */ /* 0x000fe200024050ff */
[C---:B------:R-:W-:Y:S01]  /*7cf0*/  FFMA R8, R27.reuse, R21, R8 ;  /* 0x000000151b087223 */ /* 0x040fe20000000008 */
[----:B------:R-:W-:Y:S01]  /*7d00*/  F2FP.TF32.F32.PACK_B R5, R5 ;  /* 0x00000005ff05723e */ /* 0x000fe200024050ff */
[C---:B------:R-:W-:Y:S01]  /*7d10*/  FFMA R9, R27.reuse, R26, R9 ;  /* 0x0000001a1b097223 */ /* 0x040fe20000000009 */
[----:B------:R-:W-:Y:S01]  /*7d20*/  F2FP.TF32.F32.PACK_B R6, R6 ;  /* 0x00000006ff06723e */ /* 0x000fe200024050ff */
[C---:B------:R-:W-:Y:S01]  /*7d30*/  FFMA R10, R27.reuse, R29, R10 ;  /* 0x0000001d1b0a7223 */ /* 0x040fe2000000000a */
[----:B------:R-:W-:Y:S01]  /*7d40*/  F2FP.TF32.F32.PACK_B R7, R7 ;  /* 0x00000007ff07723e */ /* 0x000fe200024050ff */
[C---:B------:R-:W-:Y:S01]  /*7d50*/  FFMA R11, R27.reuse, R28, R11 ;  /* 0x0000001c1b0b7223 */ /* 0x040fe2000000000b */
[C---:B------:R-:W-:Y:S01]  /*7d60*/  FMUL R12, R24.reuse, R12 ;  /* 0x0000000c180c7220 */ /* 0x040fe20000400000 */
[----:B------:R-:W-:Y:S01]  /*7d70*/  F2FP.TF32.F32.PACK_B R8, R8 ;  /* 0x00000008ff08723e */ /* 0x000fe200024050ff */
[C---:B------:R-:W-:Y:S01]  /*7d80*/  FMUL R13, R24.reuse, R13 ;  /* 0x0000000d180d7220 */ /* 0x040fe20000400000 */
[----:B------:R1:W-:Y:S01]  /*7d90*/  STS.128 [R68+UR6], R4 ;  /* 0x0000000444007988 */ /* 0x0003e20008000c06 */
        /* <DEDUP_REMOVED lines=8> */
[----:B------:R-:W-:Y:S01]  /*7e20*/  FFMA R15, R27, R32, R15 ;  /* 0x000000201b0f7223 */ /* 0x000fe2000000000f */
[C---:B------:R-:W-:Y:S01]  /*7e30*/  FMUL R16, R24.reuse, R16 ;  /* 0x0000001018107220 */ /* 0x040fe20000400000 */
[----:B------:R-:W-:Y:S01]  /*7e40*/  F2FP.TF32.F32.PACK_B R12, R12 ;  /* 0x0000000cff0c723e */ /* 0x000fe200024050ff */
[----:B------:R1:W-:Y:S01]  /*7e50*/  STS.128 [R76+0x10], R8 ;  /* 0x000010084c007388 */ /* 0x0003e20000000c00 */
[C---:B------:R-:W-:Y:S01]  /*7e60*/  FMUL R17, R24.reuse, R17 ;  /* 0x0000001118117220 */ /* 0x040fe20000400000 */
[----:B------:R-:W-:Y:S01]  /*7e70*/  LOP3.LUT R36, R39, 0xffffe000, RZ, 0xc0, !PT ;  /* 0xffffe00027247812 */ /* 0x000fe200078ec0ff */
[C---:B------:R-:W-:Y:S01]  /*7e80*/  FMUL R18, R24.reuse, R18 ;  /* 0x0000001218127220 */ /* 0x040fe20000400000 */
[----:B------:R-:W-:Y:S01]  /*7e90*/  FMUL R19, R24, R19 ;  /* 0x0000001318137220 */ /* 0x000fe20000400000 */
[----:B------:R-:W-:Y:S01]  /*7ea0*/  F2FP.TF32.F32.PACK_B R13, R13 ;  /* 0x0000000dff0d723e */ /* 0x000fe200024050ff */
[C---:B------:R-:W-:Y:S01]  /*7eb0*/  FFMA R16, R27.reuse, R35, R16 ;  /* 0x000000231b107223 */ /* 0x040fe20000000010 */
[----:B------:R-:W-:Y:S01]  /*7ec0*/  F2FP.TF32.F32.PACK_B R14, R14 ;  /* 0x0000000eff0e723e */ /* 0x000fe200024050ff */
[C---:B------:R-:W-:Y:S01]  /*7ed0*/  FFMA R17, R27.reuse, R34, R17 ;  /* 0x000000221b117223 */ /* 0x040fe20000000011 */
[----:B------:R-:W-:Y:S01]  /*7ee0*/  F2FP.TF32.F32.PACK_B R15, R15 ;  /* 0x0000000fff0f723e */ /* 0x000fe200024050ff */
[C---:B------:R-:W-:Y:S01]  /*7ef0*/  FFMA R18, R27.reuse, R37, R18 ;  /* 0x000000251b127223 */ /* 0x040fe20000000012 */
[----:B------:R-:W-:Y:S01]  /*7f00*/  FFMA R19, R27, R36, R19 ;  /* 0x000000241b137223 */ /* 0x000fe20000000013 */
[----:B------:R-:W-:Y:S02]  /*7f10*/  F2FP.TF32.F32.PACK_B R16, R16 ;  /* 0x00000010ff10723e */ /* 0x000fe400024050ff */
[----:B------:R1:W-:Y:S01]  /*7f20*/  STS.128 [R75+0x20], R12 ;  /* 0x0000200c4b007388 */ /* 0x0003e20000000c00 */
[----:B------:R-:W-:Y:S02]  /*7f30*/  F2FP.TF32.F32.PACK_B R17, R17 ;  /* 0x00000011ff11723e */ /* 0x000fe400024050ff */
        /* <DEDUP_REMOVED lines=8> */
[----:B--2---:R-:W2:Y:S02]  /*7fc0*/  FENCE.VIEW.ASYNC.S ;  /* 0x00000000000073c6 */ /* 0x004ea40000000000 */
[----:B--2---:R-:W-:Y:S06]  /*7fd0*/  BAR.SYNC.DEFER_BLOCKING 0x1, 0x80 ;  /* 0x0042000000007b1d */ /* 0x004fec0000010000 */
[----:B------:R-:W-:Y:S05]  /*7fe0*/  @P0 BRA `(.L_x_130) ;  /* 0x00000000003c0947 */ /* 0x000fea0003800000 */
[----:B------:R-:W2:Y:S01]  /*7ff0*/  LDCU.64 UR10, c[0x0][0x348] ;  /* 0x00006900ff0a77ac */ /* 0x000ea20008000a00 */
[----:B------:R-:W-:Y:S02]  /*8000*/  UIADD3 UR5, UPT, UPT, UR49, UR6, URZ ;  /* 0x0000000631057290 */ /* 0x000fe4000fffe0ff */
[----:B------:R-:W-:Y:S02]  /*8010*/  UIADD3 UR13, UPT, UPT, UR45, 0x10, URZ ;  /* 0x000000102d0d7890 */ /* 0x000fe4000fffe0ff */
[----:B------:R-:W-:Y:S02]  /*8020*/  UIADD3 UR12, UPT, UPT, UR5, 0x200, URZ ;  /* 0x00000200050c7890 */ /* 0x000fe4000fffe0ff */
[----:B------:R-:W-:Y:S01]  /*8030*/  UIADD3 UR8, UPT, UPT, UR5, 0x1200, URZ ;  /* 0x0000120005087890 */ /* 0x000fe2000fffe0ff */
[----:B------:R-:W-:Y:S01]  /*8040*/  UMOV UR14, UR46 ;  /* 0x0000002e000e7c82 */ /* 0x000fe20008000000 */
[----:B------:R-:W-:Y:S01]  /*8050*/  UMOV UR15, UR36 ;  /* 0x00000024000f7c82 */ /* 0x000fe20008000000 */
[----:B------:R-:W-:Y:S02]  /*8060*/  UIADD3 UR9, UPT, UPT, UR45, 0x30, URZ ;  /* 0x000000302d097890 */ /* 0x000fe4000fffe0ff */
[----:B--2---:R-:W-:Y:S03]  /*8070*/  UIADD3 UR4, UP0, UPT, UR10, 0x680, URZ ;  /* 0x000006800a047890 */ /* 0x004fe6000ff1e0ff */
[----:B------:R-:W-:Y:S01]  /*8080*/  UMOV UR10, UR46 ;  /* 0x0000002e000a7c82 */ /* 0x000fe20008000000 */
[----:B------:R-:W-:Y:S03]  /*8090*/  UIADD3.X UR5, UPT, UPT, URZ, UR11, URZ, UP0, !UPT ;  /* 0x0000000bff057290 */ /* 0x000fe600087fe4ff */
[----:B------:R-:W-:Y:S06]  /*80a0*/  UMOV UR11, UR36 ;  /* 0x00000024000b7c82 */ /* 0x000fec0008000000 */
[----:B------:R2:W-:Y:S01]  /*80b0*/  UTMASTG.3D [UR12], [UR4] ;  /* 0x0000000c040073b5 */ /* 0x0005e20008010000 */
[----:B------:R2:W-:Y:S02]  /*80c0*/  UTMASTG.3D [UR8], [UR4] ;  /* 0x00000008040073b5 */ /* 0x0005e40008010000 */
[----:B--2---:R0:W-:Y:S02]  /*80d0*/  UTMACMDFLUSH ;  /* 0x00000000000079b7 */ /* 0x0041e40000000000 */
.L_x_130:
[----:B------:R-:W-:Y:S05]  /*80e0*/  BSYNC.RECONVERGENT B0 ;  /* 0x0000000000007941 */ /* 0x000fea0003800200 */
.L_x_129:
[----:B------:R-:W-:Y:S01]  /*80f0*/  UIADD3 UR4, UPT, UPT, UR47, 0x1, URZ ;  /* 0x000000012f047890 */ /* 0x000fe2000fffe0ff */
[----:B------:R-:W-:Y:S03]  /*8100*/  BSSY.RECONVERGENT B0, `(.L_x_131) ;  /* 0x0000008000007945 */ /* 0x000fe60003800200 */
[----:B------:R-:W-:Y:S04]  /*8110*/  UISETP.NE.AND UP0, UPT, UR4, 0x3, UPT ;  /* 0x000000030400788c */ /* 0x000fe8000bf05270 */
[----:B------:R-:W-:Y:S02]  /*8120*/  UISETP.EQ.XOR UP1, UPT, UR44, 0x3, !UP0 ;  /* 0x000000032c00788c */ /* 0x000fe4000c722a70 */
[----:B------:R-:W-:Y:S02]  /*8130*/  USEL UR48, UR4, URZ, UP0 ;  /* 0x000000ff04307287 */ /* 0x000fe40008000000 */
[----:B------:R-:W-:Y:S04]  /*8140*/  USEL UR5, URZ, 0x1, !UP1 ;  /* 0x00000001ff057887 */ /* 0x000fe8000c800000 */
[----:B------:R-:W-:Y:S01]  /*8150*/  ULOP3.LUT UR52, UR52, UR5, URZ, 0x3c, !UPT ;  /* 0x0000000534347292 */ /* 0x000fe2000f8e3cff */
[----:B------:R-:W-:Y:S11]  /*8160*/  @P0 BRA `(.L_x_132) ;  /* 0x0000000000040947 */ /* 0x000ff60003800000 */
[----:B------:R-:W-:Y:S04]  /*8170*/  DEPBAR.LE SB0, 0x1 ;  /* 0x000080400000791a */ /* 0x000fe80000000000 */
.L_x_132:
[----:B------:R-:W-:Y:S05]  /*8180*/  BSYNC.RECONVERGENT B0 ;  /* 0x0000000000007941 */ /* 0x000fea0003800200 */
.L_x_131:
[----:B------:R-:W-:Y:S01]  /*8190*/  BAR.SYNC.DEFER_BLOCKING 0x1, 0x80 ;  /* 0x0042000000007b1d */ /* 0x000fe20000010000 */
[----:B------:R-:W-:Y:S01]  /*81a0*/  UISETP.NE.AND UP0, UPT, UR51, -0x2, UPT ;  /* 0xfffffffe3300788c */ /* 0x000fe2000bf05270 */
[----:B------:R-:W-:Y:S08]  /*81b0*/  IADD3 R0, PT, PT, R22, 0x1, RZ ;  /* 0x0000000116007810 */ /* 0x000ff00007ffe0ff */
[----:B------:R-:W-:Y:S05]  /*81c0*/  BRA.U !UP0, `(.L_x_133) ;  /* 0x0000000108287547 */ /* 0x000fea000b800000 */
[----:B------:R-:W-:Y:S01]  /*81d0*/  ISETP.NE.AND P0, PT, R73, RZ, PT ;  /* 0x000000ff4900720c */ /* 0x000fe20003f05270 */
[----:B------:R-:W-:Y:S01]  /*81e0*/  IMAD.U32 R3, RZ, RZ, UR50 ;  /* 0x00000032ff037e24 */ /* 0x000fe2000f8e00ff */
[----:B------:R-:W-:Y:S01]  /*81f0*/  UIADD3 UR4, UPT, UPT, UR50, 0x1, URZ ;  /* 0x0000000132047890 */ /* 0x000fe2000fffe0ff */
[----:B------:R-:W-:Y:S03]  /*8200*/  IMAD.U32 R2, RZ, RZ, UR53 ;  /* 0x00000035ff027e24 */ /* 0x000fe6000f8e00ff */
[----:B------:R-:W-:Y:S04]  /*8210*/  UISETP.NE.AND UP0, UPT, UR4, 0x3, UPT ;  /* 0x000000030400788c */ /* 0x000fe8000bf05270 */
[----:B------:R-:W-:Y:S03]  /*8220*/  USEL UR50, UR4, URZ, UP0 ;  /* 0x000000ff04327287 */ /* 0x000fe60008000000 */
[----:B------:R-:W-:Y:S05]  /*8230*/  @P0 LEA R3, R3, UR49, 0x3 ;  /* 0x0000003103030c11 */ /* 0x000fea000f8e18ff */
[----:B------:R-:W-:Y:S05]  /*8240*/  @P0 VIADD R3, R3, 0x98 ;  /* 0x0000009803030836 */ /* 0x000fea0000000000 */
[----:B------:R-:W-:Y:S04]  /*8250*/  @P0 PRMT R2, R2, 0x654, R3 ;  /* 0x0000065402020816 */ /* 0x000fe80000000003 */
[----:B------:R2:W-:Y:S03]  /*8260*/  @P0 SYNCS.ARRIVE.TRANS64.RED.A1T0 RZ, [R2+URZ], RZ ;  /* 0x000000ff02ff09a7 */ /* 0x0005e600081004ff */
.L_x_133:
[----:B------:R-:W-:Y:S01]  /*8270*/  R2UR UR5, R58 ;  /* 0x000000003a0572ca */ /* 0x000fe200000e0000 */
[----:B------:R-:W-:Y:S01]  /*8280*/  UISETP.NE.AND UP0, UPT, UR63, URZ, UPT ;  /* 0x000000ff3f00728c */ /* 0x000fe2000bf05270 */
[----:B------:R-:W-:Y:S01]  /*8290*/  R2UR UR4, R59 ;  /* 0x000000003b0472ca */ /* 0x000fe200000e0000 */
[----:B------:R-:W-:Y:S01]  /*82a0*/  UIADD3 UR51, UPT, UPT, UR51, 0x2, URZ ;  /* 0x0000000233337890 */ /* 0x000fe2000fffe0ff */
[----:B------:R-:W-:Y:S01]  /*82b0*/  ISETP.NE.AND P0, PT, R62, 0x2, PT ;  /* 0x000000023e00780c */ /* 0x000fe20003f05270 */
[----:B------:R-:W-:Y:S01]  /*82c0*/  UMOV UR36, UR62 ;  /* 0x0000003e00247c82 */ /* 0x000fe20008000000 */
[----:B------:R-:W-:Y:S02]  /*82d0*/  ISETP.NE.AND P1, PT, R0, 0x4, PT ;  /* 0x000000040000780c */ /* 0x000fe40003f25270 */
[----:B--2---:R-:W-:Y:S02]  /*82e0*/  SEL R2, RZ, 0x1, P0 ;  /* 0x00000001ff027807 */ /* 0x004fe40000000000 */
[----:B------:R-:W-:Y:S02]  /*82f0*/  SEL R3, RZ, 0x1, P1 ;  /* 0x00000001ff037807 */ /* 0x000fe40000800000 */
[----:B------:R-:W-:Y:S01]  /*8300*/  LOP3.LUT R65, R65, R2, RZ, 0x3c, !PT ;  /* 0x0000000241417212 */ /* 0x000fe200078e3cff */
[----:B------:R-:W-:Y:S01]  /*8310*/  UIADD3 UR26, UPT, UPT, UR37, UR5, URZ ;  /* 0x00000005251a7290 */ /* 0x000fe2000fffe0ff */
[----:B------:R-:W-:Y:S01]  /*8320*/  LOP3.LUT R66, R66, R3, RZ, 0x3c, !PT ;  /* 0x0000000342427212 */ /* 0x000fe200078e3cff */
[----:B------:R-:W-:Y:S01]  /*8330*/  UIADD3 UR27, UPT, UPT, UR38, UR4, URZ ;  /* 0x00000004261b7290 */ /* 0x000fe2000fffe0ff */
[----:B------:R-:W-:Y:S02]  /*8340*/  SEL R62, R62, RZ, P0 ;  /* 0x000000ff3e3e7207 */ /* 0x000fe40000000000 */
[----:B------:R-:W-:Y:S01]  /*8350*/  SEL R22, R0, RZ, P1 ;  /* 0x000000ff00167207 */ /* 0x000fe20000800000 */
[----:B------:R-:W-:Y:S08]  /*8360*/  BRA.U UP0, `(.L_x_134) ;  /* 0xffffffd900e07547 */ /* 0x000ff0000b83ffff */
[----:B------:R-:W-:-:S13]  /*8370*/  R2UR UR4, R60 ;  /* 0x000000003c0472ca */ /* 0x000fda00000e0000 */
[----:B------:R-:W-:-:S09]  /*8380*/  UISETP.NE.AND UP0, UPT, UR4, URZ, UPT ;  /* 0x000000ff0400728c */ /* 0x000fd2000bf05270 */
[----:B------:R-:W-:Y:S05]  /*8390*/  BRA.U !UP0, `(.L_x_135) ;  /* 0x0000000108487547 */ /* 0x000fea000b800000 */
[----:B------:R-:W2:Y:S02]  /*83a0*/  LDCU.64 UR4, c[0x0][0x890] ;  /* 0x00011200ff0477ac */ /* 0x000ea40008000a00 */
[----:B--2---:R-:W-:-:S04]  /*83b0*/  UISETP.NE.U32.AND UP0, UPT, UR4, URZ, UPT ;  /* 0x000000ff0400728c */ /* 0x004fc8000bf05070 */
[----:B------:R-:W-:-:S09]  /*83c0*/  UISETP.NE.AND.EX UP0, UPT, UR5, URZ, UPT, UP0 ;  /* 0x000000ff0500728c */ /* 0x000fd2000bf05300 */
[----:B------:R-:W-:Y:S05]  /*83d0*/  BRA.U UP0, `(.L_x_136) ;  /* 0x00000001000c7547 */ /* 0x000fea000b800000 */
[----:B------:R-:W-:-:S13]  /*83e0*/  FSETP.NEU.AND P0, PT, R27, RZ, PT ;  /* 0x000000ff1b00720b */ /* 0x000fda0003f0d000 */
[----:B------:R-:W-:Y:S05]  /*83f0*/  @!P0 EXIT ;  /* 0x000000000000894d */ /* 0x000fea0003800000 */
[----:B------:R-:W-:Y:S05]  /*8400*/  BRA `(.L_x_135) ;  /* 0x00000000002c7947 */ /* 0x000fea0003800000 */
.L_x_136:
[----:B------:R-:W-:Y:S01]  /*8410*/  ISETP.NE.AND P0, PT, R61, RZ, PT ;  /* 0x000000ff3d00720c */ /* 0x000fe20003f05270 */
[----:B------:R-:W-:-:S12]  /*8420*/  BSSY.RECONVERGENT B0, `(.L_x_135) ;  /* 0x0000009000007945 */ /* 0x000fd80003800200 */
[----:B------:R-:W-:Y:S05]  /*8430*/  @P0 BRA `(.L_x_137) ;  /* 0x0000000000140947 */ /* 0x000fea0003800000 */
[----:B------:R-:W2:Y:S02]  /*8440*/  LDCU.64 UR4, c[0x0][0x888] ;  /* 0x00011100ff0477ac */ /* 0x000ea40008000a00 */
[----:B--2---:R-:W-:-:S04]  /*8450*/  ISETP.NE.U32.AND P0, PT, RZ, UR4, PT ;  /* 0x00000004ff007c0c */ /* 0x004fc8000bf05070 */
[----:B------:R-:W-:-:S13]  /*8460*/  ISETP.NE.AND.EX P0, PT, RZ, UR5, PT, P0 ;  /* 0x00000005ff007c0c */ /* 0x000fda000bf05300 */
[----:B------:R-:W-:Y:S05]  /*8470*/  @!P0 EXIT ;  /* 0x000000000000894d */ /* 0x000fea0003800000 */
[----:B------:R-:W-:Y:S05]  /*8480*/  BRA `(.L_x_138) ;  /* 0x0000000000087947 */ /* 0x000fea0003800000 */
.L_x_137:
[----:B------:R-:W-:-:S13]  /*8490*/  FSETP.NEU.AND P0, PT, R27, RZ, PT ;  /* 0x000000ff1b00720b */ /* 0x000fda0003f0d000 */
[----:B------:R-:W-:Y:S05]  /*84a0*/  @!P0 EXIT ;  /* 0x000000000000894d */ /* 0x000fea0003800000 */
.L_x_138:
[----:B------:R-:W-:Y:S05]  /*84b0*/  BSYNC.RECONVERGENT B0 ;  /* 0x0000000000007941 */ /* 0x000fea0003800200 */
.L_x_135:
[----:B------:R-:W-:Y:S01]  /*84c0*/  ULEA UR4, UR50, UR49, 0x3 ;  /* 0x0000003132047291 */ /* 0x000fe2000f8e18ff */
[----:B------:R-:W-:-:S04]  /*84d0*/  DEPBAR.LE SB0, 0x0 ;  /* 0x000080000000791a */ /* 0x000fc80000000000 */
[----:B------:R-:W-:-:S04]  /*84e0*/  UIADD3 UR4, UPT, UPT, UR4, 0x98, URZ ;  /* 0x0000009804047890 */ /* 0x000fc8000fffe0ff */
[----:B------:R-:W-:-:S09]  /*84f0*/  UPRMT UR4, UR53, 0x654, UR4 ;  /* 0x0000065435047896 */ /* 0x000fd20008000004 */
[----:B------:R-:W-:Y:S01]  /*8500*/  SYNCS.ARRIVE.TRANS64.RED.A1T0 RZ, [UR4], RZ ;  /* 0x000000ffffff79a7 */ /* 0x000fe20008100404 */
[----:B------:R-:W-:Y:S05]  /*8510*/  EXIT ;  /* 0x000000000000794d */ /* 0x000fea0003800000 */
.L_x_24:
[----:B---3--:R3:W4:Y:S02]  /*8520*/  SYNCS.PHASECHK.TRANS64.TRYWAIT P0, [R3+URZ+0x130], R2 ;  /* 0x00013002030075a7 */ /* 0x00872400080011ff */
[----:B----4-:R-:W-:Y:S05]  /*8530*/  @!P0 NANOSLEEP.SYNCS 0x989680 ;  /* 0x009896800000895d */ /* 0x010fea0003900000 */
[----:B------:R-:W4:Y:S02]  /*8540*/  @!P0 SYNCS.PHASECHK.TRANS64 P0, [R3+URZ+0x130], R2 ;  /* 0x00013002030085a7 */ /* 0x000f2400080010ff */
[----:B----4-:R-:W-:Y:S05]  /*8550*/  @!P0 BRA `(.L_x_24) ;  /* 0xfffffffc00f08947 */ /* 0x010fea000383ffff */
[----:B------:R-:W-:Y:S05]  /*8560*/  BRA `(.L_x_139) ;  /* 0xffffff94004c7947 */ /* 0x000fea000383ffff */
.L_x_27:
[----:B--2---:R-:W-:-:S07]  /*8570*/  MOV R0, UR33 ;  /* 0x0000002100007c02 */ /* 0x004fce0008000f00 */
.L_x_140:
[----:B--2---:R2:W3:Y:S02]  /*8580*/  SYNCS.PHASECHK.TRANS64.TRYWAIT P0, [R0+URZ+0x40], R3 ;  /* 0x00004003000075a7 */ /* 0x0044e400080011ff */
[----:B---3--:R-:W-:Y:S05]  /*8590*/  @!P0 NANOSLEEP.SYNCS 0x989680 ;  /* 0x009896800000895d */ /* 0x008fea0003900000 */
[----:B------:R-:W3:Y:S02]  /*85a0*/  @!P0 SYNCS.PHASECHK.TRANS64 P0, [R0+URZ+0x40], R3 ;  /* 0x00004003000085a7 */ /* 0x000ee400080010ff */
[----:B---3--:R-:W-:Y:S05]  /*85b0*/  @!P0 BRA `(.L_x_140) ;  /* 0xfffffffc00f08947 */ /* 0x008fea000383ffff */
[----:B------:R-:W-:Y:S05]  /*85c0*/  BRA `(.L_x_26) ;  /* 0xffffff9400a47947 */ /* 0x000fea000383ffff */
.L_x_34:
[----:B--2---:R-:W-:-:S07]  /*85d0*/  MOV R0, UR7 ;  /* 0x0000000700007c02 */ /* 0x004fce0008000f00 */
.L_x_141:
[----:B-1----:R1:W2:Y:S02]  /*85e0*/  SYNCS.PHASECHK.TRANS64.TRYWAIT P0, [R0+URZ+0x40], R3 ;  /* 0x00004003000075a7 */ /* 0x0022a400080011ff */
[----:B--2---:R-:W-:Y:S05]  /*85f0*/  @!P0 NANOSLEEP.SYNCS 0x989680 ;  /* 0x009896800000895d */ /* 0x004fea0003900000 */
[----:B------:R-:W2:Y:S02]  /*8600*/  @!P0 SYNCS.PHASECHK.TRANS64 P0, [R0+URZ+0x40], R3 ;  /* 0x00004003000085a7 */ /* 0x000ea400080010ff */
[----:B--2---:R-:W-:Y:S05]  /*8610*/  @!P0 BRA `(.L_x_141) ;  /* 0xfffffffc00f08947 */ /* 0x004fea000383ffff */
[----:B------:R-:W-:Y:S05]  /*8620*/  BRA `(.L_x_33) ;  /* 0xffffff9800987947 */ /* 0x000fea000383ffff */
.L_x_41:
[----:B-1----:R1:W2:Y:S02]  /*8630*/  SYNCS.PHASECHK.TRANS64.TRYWAIT P0, [R3+URZ+0xc0], R0 ;  /* 0x0000c000030075a7 */ /* 0x0022a400080011ff */
[----:B--2---:R-:W-:Y:S05]  /*8640*/  @!P0 NANOSLEEP.SYNCS 0x989680 ;  /* 0x009896800000895d */ /* 0x004fea0003900000 */
[----:B------:R-:W2:Y:S02]  /*8650*/  @!P0 SYNCS.PHASECHK.TRANS64 P0, [R3+URZ+0xc0], R0 ;  /* 0x0000c000030085a7 */ /* 0x000ea400080010ff */
[----:B--2---:R-:W-:Y:S05]  /*8660*/  @!P0 BRA `(.L_x_41) ;  /* 0xfffffffc00f08947 */ /* 0x004fea000383ffff */
[----:B------:R-:W-:Y:S05]  /*8670*/  BRA `(.L_x_142) ;  /* 0xffffff9c00807947 */ /* 0x000fea000383ffff */
.L_x_45:
[----:B-1----:R-:W-:-:S07]  /*8680*/  MOV R0, UR4 ;  /* 0x0000000400007c02 */ /* 0x002fce0008000f00 */
.L_x_143:
[----:B-1----:R1:W2:Y:S02]  /*8690*/  SYNCS.PHASECHK.TRANS64.TRYWAIT P0, [R0+URZ], R3 ;  /* 0x00000003000075a7 */ /* 0x0022a400080011ff */
[----:B--2---:R-:W-:Y:S05]  /*86a0*/  @!P0 NANOSLEEP.SYNCS 0x989680 ;  /* 0x009896800000895d */ /* 0x004fea0003900000 */
[----:B------:R-:W2:Y:S02]  /*86b0*/  @!P0 SYNCS.PHASECHK.TRANS64 P0, [R0+URZ], R3 ;  /* 0x00000003000085a7 */ /* 0x000ea400080010ff */
[----:B--2---:R-:W-:Y:S05]  /*86c0*/  @!P0 BRA `(.L_x_143) ;  /* 0xfffffffc00f08947 */ /* 0x004fea000383ffff */
[----:B------:R-:W-:Y:S05]  /*86d0*/  BRA `(.L_x_144) ;  /* 0xffffffa4002c7947 */ /* 0x000fea000383ffff */
.L_x_46:
[----:B------:R-:W-:-:S07]  /*86e0*/  MOV R0, UR5 ;  /* 0x0000000500007c02 */ /* 0x000fce0008000f00 */
.L_x_145:
[----:B-1----:R1:W2:Y:S02]  /*86f0*/  SYNCS.PHASECHK.TRANS64.TRYWAIT P0, [R0+URZ], R3 ;  /* 0x00000003000075a7 */ /* 0x0022a400080011ff */
[----:B--2---:R-:W-:Y:S05]  /*8700*/  @!P0 NANOSLEEP.SYNCS 0x989680 ;  /* 0x009896800000895d */ /* 0x004fea0003900000 */
[----:B------:R-:W2:Y:S02]  /*8710*/  @!P0 SYNCS.PHASECHK.TRANS64 P0, [R0+URZ], R3 ;  /* 0x00000003000085a7 */ /* 0x000ea400080010ff */
[----:B--2---:R-:W-:Y:S05]  /*8720*/  @!P0 BRA `(.L_x_145) ;  /* 0xfffffffc00f08947 */ /* 0x004fea000383ffff */
[----:B------:R-:W-:Y:S05]  /*8730*/  BRA `(.L_x_146) ;  /* 0xffffffa400387947 */ /* 0x000fea000383ffff */
.L_x_47:
[----:B------:R-:W-:-:S07]  /*8740*/  MOV R0, UR5 ;  /* 0x0000000500007c02 */ /* 0x000fce0008000f00 */
.L_x_147:
[----:B-1----:R1:W2:Y:S02]  /*8750*/  SYNCS.PHASECHK.TRANS64.TRYWAIT P0, [R0+URZ], R3 ;  /* 0x00000003000075a7 */ /* 0x0022a400080011ff */
[----:B--2---:R-:W-:Y:S05]  /*8760*/  @!P0 NANOSLEEP.SYNCS 0x989680 ;  /* 0x009896800000895d */ /* 0x004fea0003900000 */
[----:B------:R-:W2:Y:S02]  /*8770*/  @!P0 SYNCS.PHASECHK.TRANS64 P0, [R0+URZ], R3 ;  /* 0x00000003000085a7 */ /* 0x000ea400080010ff */
[----:B--2---:R-:W-:Y:S05]  /*8780*/  @!P0 BRA `(.L_x_147) ;  /* 0xfffffffc00f08947 */ /* 0x004fea000383ffff */
[----:B------:R-:W-:Y:S05]  /*8790*/  BRA `(.L_x_148) ;  /* 0xffffffa400447947 */ /* 0x000fea000383ffff */
.L_x_48:
[----:B------:R-:W-:-:S07]  /*87a0*/  MOV R0, UR5 ;  /* 0x0000000500007c02 */ /* 0x000fce0008000f00 */
.L_x_149:
[----:B-1----:R1:W2:Y:S02]  /*87b0*/  SYNCS.PHASECHK.TRANS64.TRYWAIT P0, [R0+URZ], R3 ;  /* 0x00000003000075a7 */ /* 0x0022a400080011ff */
[----:B--2---:R-:W-:Y:S05]  /*87c0*/  @!P0 NANOSLEEP.SYNCS 0x989680 ;  /* 0x009896800000895d */ /* 0x004fea0003900000 */
[----:B------:R-:W2:Y:S02]  /*87d0*/  @!P0 SYNCS.PHASECHK.TRANS64 P0, [R0+URZ], R3 ;  /* 0x00000003000085a7 */ /* 0x000ea400080010ff */
[----:B--2---:R-:W-:Y:S05]  /*87e0*/  @!P0 BRA `(.L_x_149) ;  /* 0xfffffffc00f08947 */ /* 0x004fea000383ffff */
[----:B------:R-:W-:Y:S05]  /*87f0*/  BRA `(.L_x_150) ;  /* 0xffffffa400507947 */ /* 0x000fea000383ffff */
.L_x_49:
[----:B------:R-:W-:-:S07]  /*8800*/  MOV R0, UR5 ;  /* 0x0000000500007c02 */ /* 0x000fce0008000f00 */
.L_x_151:
[----:B-1----:R1:W2:Y:S02]  /*8810*/  SYNCS.PHASECHK.TRANS64.TRYWAIT P0, [R0+URZ], R3 ;  /* 0x00000003000075a7 */ /* 0x0022a400080011ff */
[----:B--2---:R-:W-:Y:S05]  /*8820*/  @!P0 NANOSLEEP.SYNCS 0x989680 ;  /* 0x009896800000895d */ /* 0x004fea0003900000 */
[----:B------:R-:W2:Y:S02]  /*8830*/  @!P0 SYNCS.PHASECHK.TRANS64 P0, [R0+URZ], R3 ;  /* 0x00000003000085a7 */ /* 0x000ea400080010ff */
[----:B--2---:R-:W-:Y:S05]  /*8840*/  @!P0 BRA `(.L_x_151) ;  /* 0xfffffffc00f08947 */ /* 0x004fea000383ffff */
[----:B------:R-:W-:Y:S05]  /*8850*/  BRA `(.L_x_152) ;  /* 0xffffffa4005c7947 */ /* 0x000fea000383ffff */
.L_x_50:
[----:B------:R-:W-:-:S07]  /*8860*/  MOV R0, UR5 ;  /* 0x0000000500007c02 */ /* 0x000fce0008000f00 */
.L_x_153:
[----:B-1----:R1:W2:Y:S02]  /*8870*/  SYNCS.PHASECHK.TRANS64.TRYWAIT P0, [R0+URZ], R3 ;  /* 0x00000003000075a7 */ /* 0x0022a400080011ff */
[----:B--2---:R-:W-:Y:S05]  /*8880*/  @!P0 NANOSLEEP.SYNCS 0x989680 ;  /* 0x009896800000895d */ /* 0x004fea0003900000 */
[----:B------:R-:W2:Y:S02]  /*8890*/  @!P0 SYNCS.PHASECHK.TRANS64 P0, [R0+URZ], R3 ;  /* 0x00000003000085a7 */ /* 0x000ea400080010ff */
[----:B--2---:R-:W-:Y:S05]  /*88a0*/  @!P0 BRA `(.L_x_153) ;  /* 0xfffffffc00f08947 */ /* 0x004fea000383ffff */
[----:B------:R-:W-:Y:S05]  /*88b0*/  BRA `(.L_x_154) ;  /* 0xffffffa400687947 */ /* 0x000fea000383ffff */
.L_x_51:
[----:B------:R-:W-:-:S07]  /*88c0*/  MOV R0, UR5 ;  /* 0x0000000500007c02 */ /* 0x000fce0008000f00 */
.L_x_155:
[----:B-1----:R1:W2:Y:S02]  /*88d0*/  SYNCS.PHASECHK.TRANS64.TRYWAIT P0, [R0+URZ], R3 ;  /* 0x00000003000075a7 */ /* 0x0022a400080011ff */
[----:B--2---:R-:W-:Y:S05]  /*88e0*/  @!P0 NANOSLEEP.SYNCS 0x989680 ;  /* 0x009896800000895d */ /* 0x004fea0003900000 */
[----:B------:R-:W2:Y:S02]  /*88f0*/  @!P0 SYNCS.PHASECHK.TRANS64 P0, [R0+URZ], R3 ;  /* 0x00000003000085a7 */ /* 0x000ea400080010ff */
[----:B--2---:R-:W-:Y:S05]  /*8900*/  @!P0 BRA `(.L_x_155) ;  /* 0xfffffffc00f08947 */ /* 0x004fea000383ffff */
[----:B------:R-:W-:Y:S05]  /*8910*/  BRA `(.L_x_156) ;  /* 0xffffffa400747947 */ /* 0x000fea000383ffff */
.L_x_54:
[----:B--2---:R2:W3:Y:S02]  /*8920*/  SYNCS.PHASECHK.TRANS64.TRYWAIT P0, [R0+URZ+0x120], R5 ;  /* 0x00012005000075a7 */ /* 0x0044e400080011ff */
[----:B---3--:R-:W-:Y:S05]  /*8930*/  @!P0 NANOSLEEP.SYNCS 0x989680 ;  /* 0x009896800000895d */ /* 0x008fea0003900000 */
[----:B------:R-:W3:Y:S02]  /*8940*/  @!P0 SYNCS.PHASECHK.TRANS64 P0, [R0+URZ+0x120], R5 ;  /* 0x00012005000085a7 */ /* 0x000ee400080010ff */
[----:B---3--:R-:W-:Y:S05]  /*8950*/  @!P0 BRA `(.L_x_54) ;  /* 0xfffffffc00f08947 */ /* 0x008fea000383ffff */
[----:B------:R-:W-:Y:S05]  /*8960*/  BRA `(.L_x_157) ;  /* 0xffffffa400d07947 */ /* 0x000fea000383ffff */
.L_x_55:
[----:B------:R-:W-:-:S07]  /*8970*/  MOV R0, UR4 ;  /* 0x0000000400007c02 */ /* 0x000fce0008000f00 */
.L_x_158:
[----:B--2---:R2:W3:Y:S02]  /*8980*/  SYNCS.PHASECHK.TRANS64.TRYWAIT P0, [R0+URZ+0xd0], R7 ;  /* 0x0000d007000075a7 */ /* 0x0044e400080011ff */
[----:B---3--:R-:W-:Y:S05]  /*8990*/  @!P0 NANOSLEEP.SYNCS 0x989680 ;  /* 0x009896800000895d */ /* 0x008fea0003900000 */
[----:B------:R-:W3:Y:S02]  /*89a0*/  @!P0 SYNCS.PHASECHK.TRANS64 P0, [R0+URZ+0xd0], R7 ;  /* 0x0000d007000085a7 */ /* 0x000ee400080010ff */
[----:B---3--:R-:W-:Y:S05]  /*89b0*/  @!P0 BRA `(.L_x_158) ;  /* 0xfffffffc00f08947 */ /* 0x008fea000383ffff */
[----:B------:R-:W-:Y:S05]  /*89c0*/  BRA `(.L_x_159) ;  /* 0xffffffa400e07947 */ /* 0x000fea000383ffff */
.L_x_56:
[----:B--2---:R2:W3:Y:S02]  /*89d0*/  SYNCS.PHASECHK.TRANS64.TRYWAIT P1, [R0+URZ+0xc0], R5 ;  /* 0x0000c005000075a7 */ /* 0x0044e400080211ff */
[----:B---3--:R-:W-:Y:S05]  /*89e0*/  @!P1 NANOSLEEP.SYNCS 0x989680 ;  /* 0x009896800000995d */ /* 0x008fea0003900000 */
[----:B------:R-:W3:Y:S02]  /*89f0*/  @!P1 SYNCS.PHASECHK.TRANS64 P1, [R0+URZ+0xc0], R5 ;  /* 0x0000c005000095a7 */ /* 0x000ee400080210ff */
[----:B---3--:R-:W-:Y:S05]  /*8a00*/  @!P1 BRA `(.L_x_56) ;  /* 0xfffffffc00f09947 */ /* 0x008fea000383ffff */
[----:B------:R-:W-:Y:S05]  /*8a10*/  BRA `(.L_x_160) ;  /* 0xffffffa800107947 */ /* 0x000fea000383ffff */
.L_x_59:
[----:B------:R-:W-:-:S07]  /*8a20*/  MOV R0, UR4 ;  /* 0x0000000400007c02 */ /* 0x000fce0008000f00 */
.L_x_161:
[----:B--2---:R2:W3:Y:S02]  /*8a30*/  SYNCS.PHASECHK.TRANS64.TRYWAIT P0, [R0+URZ+0xd0], R3 ;  /* 0x0000d003000075a7 */ /* 0x0044e400080011ff */
[----:B---3--:R-:W-:Y:S05]  /*8a40*/  @!P0 NANOSLEEP.SYNCS 0x989680 ;  /* 0x009896800000895d */ /* 0x008fea0003900000 */
[----:B------:R-:W3:Y:S02]  /*8a50*/  @!P0 SYNCS.PHASECHK.TRANS64 P0, [R0+URZ+0xd0], R3 ;  /* 0x0000d003000085a7 */ /* 0x000ee400080010ff */
[----:B---3--:R-:W-:Y:S05]  /*8a60*/  @!P0 BRA `(.L_x_161) ;  /* 0xfffffffc00f08947 */ /* 0x008fea000383ffff */
[----:B------:R-:W-:Y:S05]  /*8a70*/  BRA `(.L_x_58) ;  /* 0xffffffa800647947 */ /* 0x000fea000383ffff */
.L_x_68:
[----:B--2---:R-:W-:-:S04]  /*8a80*/  MOV R5, UR5 ;  /* 0x0000000500057c02 */ /* 0x004fc80008000f00 */
[----:B------:R2:W3:Y:S03]  /*8a90*/  SYNCS.PHASECHK.TRANS64.TRYWAIT P0, [R5+URZ+0x8], R6 ;  /* 0x00000806050075a7 */ /* 0x0004e600080011ff */
[----:B---3--:R-:W-:Y:S05]  /*8aa0*/  @!P0 NANOSLEEP.SYNCS 0x989680 ;  /* 0x009896800000895d */ /* 0x008fea0003900000 */
[----:B------:R-:W3:Y:S02]  /*8ab0*/  @!P0 SYNCS.PHASECHK.TRANS64 P0, [R5+URZ+0x8], R6 ;  /* 0x00000806050085a7 */ /* 0x000ee400080010ff */
[----:B---3--:R-:W-:Y:S05]  /*8ac0*/  @!P0 BRA `(.L_x_68) ;  /* 0xfffffffc00ec8947 */ /* 0x008fea000383ffff */
[----:B------:R-:W-:Y:S05]  /*8ad0*/  BRA `(.L_x_67) ;  /* 0xffffffac00187947 */ /* 0x000fea000383ffff */
.L_x_70:
[----:B------:R-:W-:Y:S01]  /*8ae0*/  BSSY B0, `(.L_x_162) ;  /* 0x0000006000007945 */ /* 0x000fe20003800000 */
[----:B------:R-:W-:-:S07]  /*8af0*/  MOV R15, 0xffffffff ;  /* 0xffffffff000f7802 */ /* 0x000fce0000000f00 */
[----:B-12--5:R-:W-:Y:S05]  /*8b00*/  WARPSYNC.COLLECTIVE R15, `(.L_x_163) ;  /* 0x000000000f0c7348 */ /* 0x026fea0003c00000 */
[----:B------:R-:W-:Y:S02]  /*8b10*/  ELECT P6, UR79, PT ;  /* 0x00000000004f782f */ /* 0x000fe400038c0000 */
[----:B------:R-:W-:Y:S01]  /*8b20*/  MOV R14, UR79 ;  /* 0x0000004f000e7c02 */ /* 0x000fe20008000f00 */
[----:B-12--5:R-:W-:Y:S10]  /*8b30*/  ENDCOLLECTIVE ;  /* 0x000000000000791b */ /* 0x026ff40003800000 */
.L_x_163:
[----:B------:R-:W-:Y:S05]  /*8b40*/  BSYNC B0 ;  /* 0x0000000000007941 */ /* 0x000fea0003800000 */
.L_x_162:
[----:B------:R-:W-:Y:S01]  /*8b50*/  PLOP3.LUT P0, PT, P6, PT, PT, 0x80, 0x8 ;  /* 0x000000000008781c */ /* 0x000fe2000370f070 */
[----:B------:R-:W-:-:S12]  /*8b60*/  BRA `(.L_x_164) ;  /* 0xffffffac00447947 */ /* 0x000fd8000383ffff */
.L_x_72:
[----:B--2---:R-:W-:-:S04]  /*8b70*/  MOV R3, UR5 ;  /* 0x0000000500037c02 */ /* 0x004fc80008000f00 */
[----:B------:R2:W3:Y:S03]  /*8b80*/  SYNCS.PHASECHK.TRANS64.TRYWAIT P0, [R3+URZ+0x8], R4 ;  /* 0x00000804030075a7 */ /* 0x0004e600080011ff */
[----:B---3--:R-:W-:Y:S05]  /*8b90*/  @!P0 NANOSLEEP.SYNCS 0x989680 ;  /* 0x009896800000895d */ /* 0x008fea0003900000 */
[----:B------:R-:W3:Y:S02]  /*8ba0*/  @!P0 SYNCS.PHASECHK.TRANS64 P0, [R3+URZ+0x8], R4 ;  /* 0x00000804030085a7 */ /* 0x000ee400080010ff */
[----:B---3--:R-:W-:Y:S05]  /*8bb0*/  @!P0 BRA `(.L_x_72) ;  /* 0xfffffffc00ec8947 */ /* 0x008fea000383ffff */
[----:B------:R-:W-:Y:S05]  /*8bc0*/  BRA `(.L_x_71) ;  /* 0xffffffac00487947 */ /* 0x000fea000383ffff */
.L_x_73:
[----:B-1----:R1:W2:Y:S02]  /*8bd0*/  SYNCS.PHASECHK.TRANS64.TRYWAIT P0, [R0+URZ+0xc0], R5 ;  /* 0x0000c005000075a7 */ /* 0x0022a400080011ff */
[----:B--2---:R-:W-:Y:S05]  /*8be0*/  @!P0 NANOSLEEP.SYNCS 0x989680 ;  /* 0x009896800000895d */ /* 0x004fea0003900000 */
[----:B------:R-:W2:Y:S02]  /*8bf0*/  @!P0 SYNCS.PHASECHK.TRANS64 P0, [R0+URZ+0xc0], R5 ;  /* 0x0000c005000085a7 */ /* 0x000ea400080010ff */
[----:B--2---:R-:W-:Y:S05]  /*8c00*/  @!P0 BRA `(.L_x_73) ;  /* 0xfffffffc00f08947 */ /* 0x004fea000383ffff */
[----:B------:R-:W-:Y:S05]  /*8c10*/  BRA `(.L_x_165) ;  /* 0xffffffb000547947 */ /* 0x000fea000383ffff */
.L_x_75:
[----:B------:R-:W-:-:S07]  /*8c20*/  MOV R0, UR46 ;  /* 0x0000002e00007c02 */ /* 0x000fce0008000f00 */
.L_x_166:
[----:B-1----:R1:W2:Y:S02]  /*8c30*/  SYNCS.PHASECHK.TRANS64.TRYWAIT P0, [R0+URZ+0x100], R5 ;  /* 0x00010005000075a7 */ /* 0x0022a400080011ff */
[----:B--2---:R-:W-:Y:S05]  /*8c40*/  @!P0 NANOSLEEP.SYNCS 0x989680 ;  /* 0x009896800000895d */ /* 0x004fea0003900000 */
[----:B------:R-:W2:Y:S02]  /*8c50*/  @!P0 SYNCS.PHASECHK.TRANS64 P0, [R0+URZ+0x100], R5 ;  /* 0x00010005000085a7 */ /* 0x000ea400080010ff */
[----:B--2---:R-:W-:Y:S05]  /*8c60*/  @!P0 BRA `(.L_x_166) ;  /* 0xfffffffc00f08947 */ /* 0x004fea000383ffff */
[----:B------:R-:W-:Y:S05]  /*8c70*/  BRA `(.L_x_167) ;  /* 0xffffffb000a07947 */ /* 0x000fea000383ffff */
.L_x_78:
[----:B------:R-:W-:Y:S07]  /*8c80*/  MOV R0, UR7 ;  /* 0x0000000700007c02 */ /* 0x000fee0008000f00 */
.L_x_168:
[----:B-1----:R1:W2:Y:S02]  /*8c90*/  SYNCS.PHASECHK.TRANS64.TRYWAIT P0, [R0+URZ], R5 ;  /* 0x00000005000075a7 */ /* 0x0022a400080011ff */
[----:B--2---:R-:W-:Y:S05]  /*8ca0*/  @!P0 NANOSLEEP.SYNCS 0x989680 ;  /* 0x009896800000895d */ /* 0x004fea0003900000 */
[----:B------:R-:W2:Y:S02]  /*8cb0*/  @!P0 SYNCS.PHASECHK.TRANS64 P0, [R0+URZ], R5 ;  /* 0x00000005000085a7 */ /* 0x000ea400080010ff */
[----:B--2---:R-:W-:Y:S05]  /*8cc0*/  @!P0 BRA `(.L_x_168) ;  /* 0xfffffffc00f08947 */ /* 0x004fea000383ffff */
[----:B------:R-:W-:Y:S05]  /*8cd0*/  BRA `(.L_x_77) ;  /* 0xffffffb000b47947 */ /* 0x000fea000383ffff */
.L_x_82:
[----:B-1----:R-:W-:-:S07]  /*8ce0*/  MOV R0, UR4 ;  /* 0x0000000400007c02 */ /* 0x002fce0008000f00 */
.L_x_169:
[----:B-1----:R1:W2:Y:S02]  /*8cf0*/  SYNCS.PHASECHK.TRANS64.TRYWAIT P0, [R0+URZ], R3 ;  /* 0x00000003000075a7 */ /* 0x0022a400080011ff */
[----:B--2---:R-:W-:Y:S05]  /*8d00*/  @!P0 NANOSLEEP.SYNCS 0x989680 ;  /* 0x009896800000895d */ /* 0x004fea0003900000 */
[----:B------:R-:W2:Y:S02]  /*8d10*/  @!P0 SYNCS.PHASECHK.TRANS64 P0, [R0+URZ], R3 ;  /* 0x00000003000085a7 */ /* 0x000ea400080010ff */
[----:B--2---:R-:W-:Y:S05]  /*8d20*/  @!P0 BRA `(.L_x_169) ;  /* 0xfffffffc00f08947 */ /* 0x004fea000383ffff */
[----:B------:R-:W-:Y:S05]  /*8d30*/  BRA `(.L_x_170) ;  /* 0xffffffb400f87947 */ /* 0x000fea000383ffff */
.L_x_83:
[----:B------:R-:W-:-:S07]  /*8d40*/  MOV R0, UR5 ;  /* 0x0000000500007c02 */ /* 0x000fce0008000f00 */
.L_x_171:
[----:B-1----:R1:W2:Y:S02]  /*8d50*/  SYNCS.PHASECHK.TRANS64.TRYWAIT P0, [R0+URZ], R3 ;  /* 0x00000003000075a7 */ /* 0x0022a400080011ff */
[----:B--2---:R-:W-:Y:S05]  /*8d60*/  @!P0 NANOSLEEP.SYNCS 0x989680 ;  /* 0x009896800000895d */ /* 0x004fea0003900000 */
[----:B------:R-:W2:Y:S02]  /*8d70*/  @!P0 SYNCS.PHASECHK.TRANS64 P0, [R0+URZ], R3 ;  /* 0x00000003000085a7 */ /* 0x000ea400080010ff */
[----:B--2---:R-:W-:Y:S05]  /*8d80*/  @!P0 BRA `(.L_x_171) ;  /* 0xfffffffc00f08947 */ /* 0x004fea000383ffff */
[----:B------:R-:W-:Y:S05]  /*8d90*/  BRA `(.L_x_172) ;  /* 0xffffffb800047947 */ /* 0x000fea000383ffff */
.L_x_84:
[----:B------:R-:W-:-:S07]  /*8da0*/  MOV R0, UR5 ;  /* 0x0000000500007c02 */ /* 0x000fce0008000f00 */
.L_x_173:
[----:B-1----:R1:W2:Y:S02]  /*8db0*/  SYNCS.PHASECHK.TRANS64.TRYWAIT P0, [R0+URZ], R3 ;  /* 0x00000003000075a7 */ /* 0x0022a400080011ff */
[----:B--2---:R-:W-:Y:S05]  /*8dc0*/  @!P0 NANOSLEEP.SYNCS 0x989680 ;  /* 0x009896800000895d */ /* 0x004fea0003900000 */
[----:B------:R-:W2:Y:S02]  /*8dd0*/  @!P0 SYNCS.PHASECHK.TRANS64 P0, [R0+URZ], R3 ;  /* 0x00000003000085a7 */ /* 0x000ea400080010ff */
[----:B--2---:R-:W-:Y:S05]  /*8de0*/  @!P0 BRA `(.L_x_173) ;  /* 0xfffffffc00f08947 */ /* 0x004fea000383ffff */
[----:B------:R-:W-:Y:S05]  /*8df0*/  BRA `(.L_x_174) ;  /* 0xffffffb800107947 */ /* 0x000fea000383ffff */
.L_x_87:
[----:B------:R-:W-:-:S07]  /*8e00*/  MOV R0, UR41 ;  /* 0x0000002900007c02 */ /* 0x000fce0008000f00 */
.L_x_175:
[----:B-1----:R1:W2:Y:S02]  /*8e10*/  SYNCS.PHASECHK.TRANS64.TRYWAIT P1, [R0+URZ+0x140], R3 ;  /* 0x00014003000075a7 */ /* 0x0022a400080211ff */
[----:B--2---:R-:W-:Y:S05]  /*8e20*/  @!P1 NANOSLEEP.SYNCS 0x989680 ;  /* 0x009896800000995d */ /* 0x004fea0003900000 */
[----:B------:R-:W2:Y:S02]  /*8e30*/  @!P1 SYNCS.PHASECHK.TRANS64 P1, [R0+URZ+0x140], R3 ;  /* 0x00014003000095a7 */ /* 0x000ea400080210ff */
[----:B--2---:R-:W-:Y:S05]  /*8e40*/  @!P1 BRA `(.L_x_175) ;  /* 0xfffffffc00f09947 */ /* 0x004fea000383ffff */
[----:B------:R-:W-:Y:S05]  /*8e50*/  BRA `(.L_x_176) ;  /* 0xffffffb8005c7947 */ /* 0x000fea000383ffff */
.L_x_92:
[----:B--2---:R2:W3:Y:S02]  /*8e60*/  SYNCS.PHASECHK.TRANS64.TRYWAIT P0, [R8+URZ+0xc0], R5 ;  /* 0x0000c005080075a7 */ /* 0x0044e400080011ff */
[----:B---3--:R-:W-:Y:S05]  /*8e70*/  @!P0 NANOSLEEP.SYNCS 0x989680 ;  /* 0x009896800000895d */ /* 0x008fea0003900000 */
[----:B------:R-:W3:Y:S02]  /*8e80*/  @!P0 SYNCS.PHASECHK.TRANS64 P0, [R8+URZ+0xc0], R5 ;  /* 0x0000c005080085a7 */ /* 0x000ee400080010ff */
[----:B---3--:R-:W-:Y:S05]  /*8e90*/  @!P0 BRA `(.L_x_92) ;  /* 0xfffffffc00f08947 */ /* 0x008fea000383ffff */
[----:B------:R-:W-:Y:S05]  /*8ea0*/  BRA `(.L_x_177) ;  /* 0xffffffbc00847947 */ /* 0x000fea000383ffff */
.L_x_95:
[----:B------:R-:W-:Y:S07]  /*8eb0*/  MOV R0, UR21 ;  /* 0x0000001500007c02 */ /* 0x000fee0008000f00 */
.L_x_178:
[----:B--2---:R2:W3:Y:S02]  /*8ec0*/  SYNCS.PHASECHK.TRANS64.TRYWAIT P1, [R0+URZ+0xb8], R5 ;  /* 0x0000b805000075a7 */ /* 0x0044e400080211ff */
[----:B---3--:R-:W-:Y:S05]  /*8ed0*/  @!P1 NANOSLEEP.SYNCS 0x989680 ;  /* 0x009896800000995d */ /* 0x008fea0003900000 */
[----:B------:R-:W3:Y:S02]  /*8ee0*/  @!P1 SYNCS.PHASECHK.TRANS64 P1, [R0+URZ+0xb8], R5 ;  /* 0x0000b805000095a7 */ /* 0x000ee400080210ff */
[----:B---3--:R-:W-:Y:S05]  /*8ef0*/  @!P1 BRA `(.L_x_178) ;  /* 0xfffffffc00f09947 */ /* 0x008fea000383ffff */
[----:B------:R-:W-:Y:S05]  /*8f00*/  BRA `(.L_x_94) ;  /* 0xffffffc000fc7947 */ /* 0x000fea000383ffff */
.L_x_98:
[----:B------:R-:W-:Y:S07]  /*8f10*/  MOV R0, UR4 ;  /* 0x0000000400007c02 */ /* 0x000fee0008000f00 */
.L_x_179:
[----:B--2---:R2:W3:Y:S02]  /*8f20*/  SYNCS.PHASECHK.TRANS64.TRYWAIT P0, [R0+URZ+0x98], R5 ;  /* 0x00009805000075a7 */ /* 0x0044e400080011ff */
[----:B---3--:R-:W-:Y:S05]  /*8f30*/  @!P0 NANOSLEEP.SYNCS 0x989680 ;  /* 0x009896800000895d */ /* 0x008fea0003900000 */
[----:B------:R-:W3:Y:S02]  /*8f40*/  @!P0 SYNCS.PHASECHK.TRANS64 P0, [R0+URZ+0x98], R5 ;  /* 0x00009805000085a7 */ /* 0x000ee400080010ff */
[----:B---3--:R-:W-:Y:S05]  /*8f50*/  @!P0 BRA `(.L_x_179) ;  /* 0xfffffffc00f08947 */ /* 0x008fea000383ffff */
[----:B------:R-:W-:Y:S05]  /*8f60*/  BRA `(.L_x_180) ;  /* 0xffffffc400587947 */ /* 0x000fea000383ffff */
.L_x_99:
[----:B------:R-:W-:Y:S07]  /*8f70*/  MOV R5, UR5 ;  /* 0x0000000500057c02 */ /* 0x000fee0008000f00 */
.L_x_181:
[----:B--2---:R2:W3:Y:S02]  /*8f80*/  SYNCS.PHASECHK.TRANS64.TRYWAIT P0, [R5+URZ+0x98], R0 ;  /* 0x00009800050075a7 */ /* 0x0044e400080011ff */
[----:B---3--:R-:W-:Y:S05]  /*8f90*/  @!P0 NANOSLEEP.SYNCS 0x989680 ;  /* 0x009896800000895d */ /* 0x008fea0003900000 */
[----:B------:R-:W3:Y:S02]  /*8fa0*/  @!P0 SYNCS.PHASECHK.TRANS64 P0, [R5+URZ+0x98], R0 ;  /* 0x00009800050085a7 */ /* 0x000ee400080010ff */
[----:B---3--:R-:W-:Y:S05]  /*8fb0*/  @!P0 BRA `(.L_x_181) ;  /* 0xfffffffc00f08947 */ /* 0x008fea000383ffff */
[----:B------:R-:W-:Y:S05]  /*8fc0*/  BRA `(.L_x_182) ;  /* 0xffffffc400dc7947 */ /* 0x000fea000383ffff */
.L_x_101:
[----:B------:R-:W-:-:S07]  /*8fd0*/  MOV R0, UR4 ;  /* 0x0000000400007c02 */ /* 0x000fce0008000f00 */
.L_x_183:
[----:B--2---:R2:W3:Y:S02]  /*8fe0*/  SYNCS.PHASECHK.TRANS64.TRYWAIT P0, [R0+URZ], R3 ;  /* 0x00000003000075a7 */ /* 0x0044e400080011ff */
[----:B---3--:R-:W-:Y:S05]  /*8ff0*/  @!P0 NANOSLEEP.SYNCS 0x989680 ;  /* 0x009896800000895d */ /* 0x008fea0003900000 */
[----:B------:R-:W3:Y:S02]  /*9000*/  @!P0 SYNCS.PHASECHK.TRANS64 P0, [R0+URZ], R3 ;  /* 0x00000003000085a7 */ /* 0x000ee400080010ff */
[----:B---3--:R-:W-:Y:S05]  /*9010*/  @!P0 BRA `(.L_x_183) ;  /* 0xfffffffc00f08947 */ /* 0x008fea000383ffff */
[----:B------:R-:W-:Y:S05]  /*9020*/  BRA `(.L_x_184) ;  /* 0xffffffc800907947 */ /* 0x000fea000383ffff */
.L_x_102:
[----:B------:R-:W-:-:S07]  /*9030*/  MOV R0, UR5 ;  /* 0x0000000500007c02 */ /* 0x000fce0008000f00 */
.L_x_185:
[----:B--2---:R2:W3:Y:S02]  /*9040*/  SYNCS.PHASECHK.TRANS64.TRYWAIT P0, [R0+URZ], R3 ;  /* 0x00000003000075a7 */ /* 0x0044e400080011ff */
[----:B---3--:R-:W-:Y:S05]  /*9050*/  @!P0 NANOSLEEP.SYNCS 0x989680 ;  /* 0x009896800000895d */ /* 0x008fea0003900000 */
[----:B------:R-:W3:Y:S02]  /*9060*/  @!P0 SYNCS.PHASECHK.TRANS64 P0, [R0+URZ], R3 ;  /* 0x00000003000085a7 */ /* 0x000ee400080010ff */
[----:B---3--:R-:W-:Y:S05]  /*9070*/  @!P0 BRA `(.L_x_185) ;  /* 0xfffffffc00f08947 */ /* 0x008fea000383ffff */
[----:B------:R-:W-:Y:S05]  /*9080*/  BRA `(.L_x_186) ;  /* 0xffffffc8009c7947 */ /* 0x000fea000383ffff */
.L_x_104:
[----:B-1----:R1:W2:Y:S02]  /*9090*/  SYNCS.PHASECHK.TRANS64.TRYWAIT P0, [R3+URZ+0xc0], R0 ;  /* 0x0000c000030075a7 */ /* 0x0022a400080011ff */
[----:B--2---:R-:W-:Y:S05]  /*90a0*/  @!P0 NANOSLEEP.SYNCS 0x989680 ;  /* 0x009896800000895d */ /* 0x004fea0003900000 */
[----:B------:R-:W2:Y:S02]  /*90b0*/  @!P0 SYNCS.PHASECHK.TRANS64 P0, [R3+URZ+0xc0], R0 ;  /* 0x0000c000030085a7 */ /* 0x000ea400080010ff */
[----:B--2---:R-:W-:Y:S05]  /*90c0*/  @!P0 BRA `(.L_x_104) ;  /* 0xfffffffc00f08947 */ /* 0x004fea000383ffff */
[----:B------:R-:W-:Y:S05]  /*90d0*/  BRA `(.L_x_187) ;  /* 0xffffffcc00987947 */ /* 0x000fea000383ffff */
.L_x_114:
[----:B-1----:R1:W2:Y:S02]  /*90e0*/  SYNCS.PHASECHK.TRANS64.TRYWAIT P1, [R0+URZ+0x80], R5 ;  /* 0x00008005000075a7 */ /* 0x0022a400080211ff */
[----:B--2---:R-:W-:Y:S05]  /*90f0*/  @!P1 NANOSLEEP.SYNCS 0x989680 ;  /* 0x009896800000995d */ /* 0x004fea0003900000 */
[----:B------:R-:W2:Y:S02]  /*9100*/  @!P1 SYNCS.PHASECHK.TRANS64 P1, [R0+URZ+0x80], R5 ;  /* 0x00008005000095a7 */ /* 0x000ea400080210ff */
[----:B--2---:R-:W-:Y:S05]  /*9110*/  @!P1 BRA `(.L_x_114) ;  /* 0xfffffffc00f09947 */ /* 0x004fea000383ffff */
[----:B------:R-:W-:Y:S05]  /*9120*/  BRA `(.L_x_113) ;  /* 0xffffffdc00307947 */ /* 0x000fea000383ffff */
.L_x_116:
[----:B-1----:R1:W4:Y:S02]  /*9130*/  SYNCS.PHASECHK.TRANS64.TRYWAIT P0, [R74+URZ+0xe0], R3 ;  /* 0x0000e0034a0075a7 */ /* 0x00232400080011ff */
[----:B----4-:R-:W-:Y:S05]  /*9140*/  @!P0 NANOSLEEP.SYNCS 0x989680 ;  /* 0x009896800000895d */ /* 0x010fea0003900000 */
[----:B------:R-:W4:Y:S02]  /*9150*/  @!P0 SYNCS.PHASECHK.TRANS64 P0, [R74+URZ+0xe0], R3 ;  /* 0x0000e0034a0085a7 */ /* 0x000f2400080010ff */
[----:B----4-:R-:W-:Y:S05]  /*9160*/  @!P0 BRA `(.L_x_116) ;  /* 0xfffffffc00f08947 */ /* 0x010fea000383ffff */
[----:B------:R-:W-:Y:S05]  /*9170*/  BRA `(.L_x_115) ;  /* 0xffffffdc00687947 */ /* 0x000fea000383ffff */
.L_x_127:
[----:B-1----:R1:W3:Y:S02]  /*9180*/  SYNCS.PHASECHK.TRANS64.TRYWAIT P0, [R2+URZ+0x80], R81 ;  /* 0x00008051020075a7 */ /* 0x0022e400080011ff */
[----:B---3--:R-:W-:Y:S05]  /*9190*/  @!P0 NANOSLEEP.SYNCS 0x989680 ;  /* 0x009896800000895d */ /* 0x008fea0003900000 */
[----:B------:R-:W3:Y:S02]  /*91a0*/  @!P0 SYNCS.PHASECHK.TRANS64 P0, [R2+URZ+0x80], R81 ;  /* 0x00008051020085a7 */ /* 0x000ee400080010ff */
[----:B---3--:R-:W-:Y:S05]  /*91b0*/  @!P0 BRA `(.L_x_127) ;  /* 0xfffffffc00f08947 */ /* 0x008fea000383ffff */
[----:B------:R-:W-:Y:S05]  /*91c0*/  BRA `(.L_x_126) ;  /* 0xffffffe400ac7947 */ /* 0x000fea000383ffff */
        .weak           $__internal_0_$__cuda_sm10x_tcgen05_guardrail_trap_col_being_dealloced_not_returned_by_alloc
        .type           $__internal_0_$__cuda_sm10x_tcgen05_guardrail_trap_col_being_dealloced_not_returned_by_alloc,@function
        .size           $__internal_0_$__cuda_sm10x_tcgen05_guardrail_trap_col_being_dealloced_not_returned_by_alloc,($__internal_1_$__cuda_sm10x_tcgen05_guardrail_trap_phase_invalid_during_alloc - $__internal_0_$__cuda_sm10x_tcgen05_guardrail_trap_col_being_dealloced_not_returned_by_alloc)
$__internal_0_$__cuda_sm10x_tcgen05_guardrail_trap_col_being_dealloced_not_returned_by_alloc:
[----:B------:R-:W-:Y:S05]  /*91d0*/  BPT.TRAP 0x1 ;  /* 0x000000040000795c */ /* 0x000fea0000300000 */
[----:B------:R-:W-:-:S04]  /*91e0*/  HFMA2 R3, -RZ, RZ, 0, 0 ;  /* 0x00000000ff037431 */ /* 0x000fc800000001ff */
[----:B------:R-:W-:Y:S05]  /*91f0*/  RET.REL.NODEC R2 `(_ZN7cutlass13device_kernelINS_4gemm6kernel13GemmUniversalIN4cute5tupleIJiiiiEEENS1_10collective13CollectiveMmaINS1_35MainloopSm100TmaUmmaWarpSpecializedILi8ELi2ELi4ENS5_IJNS4_1CILi4EEENSA_ILi1EEESC_EEEEENS5_IJNSA_ILi128EEENSA_ILi64EEESG_EEENS_10tfloat32_tENS5_IJlSC_lEEESI_SJ_NS4_8TiledMMAINS4_8MMA_AtomIJNS4_23SM100_MMA_TF32_2x1SM_SSISI_SI_fLi128ELi64ELNS4_4UMMA5MajorE0ELSO_0ELNSN_7ScaleInE0ELSP_0EEEEEENS4_6LayoutINS5_IJSC_SC_SC_EEENS5_IJNSA_ILi0EEESU_SU_EEEEENS5_IJNS4_10UnderscoreESX_SX_EEEEENS4_18SM100_TMA_2SM_LOADENS4_14ComposedLayoutINS4_7SwizzleILi3ELi4ELi3EEENS4_18smem_ptr_flag_bitsILi32EEENSS_INS5_IJNSA_ILi8EEENSA_ILi32EEEEEENS5_IJS17_SC_EEEEEEEvNS4_8identityENS4_28SM100_TMA_2SM_LOAD_MULTICASTES1B_vS1C_EENS_8epilogue10collective18CollectiveEpilogueINS1F_23Sm100TmaWarpSpecializedILi3ELi2ELi16ELb1ELb0EEEJNS5_IJSG_SG_SG_EEENS5_IJNSS_ISG_SC_EENSS_INS5_IJNSA_ILi16EEENSA_ILi2EEEEEENS5_IJSC_S17_EEEEEEEESI_SJ_SI_SJ_NS1F_6fusion15FusionCallbacksIS1J_NS1S_17LinearCombinationISI_fSI_fLNS_15FloatRoundStyleE2EEES1K_S1R_JEEENS4_5SM1004TMEM4LOAD26SM100_TMEM_LOAD_32dp32b16xENS4_13SM90_TMA_LOADENS11_INS12_ILi2ELi4ELi3EEES15_NSS_INS5_IJS16_S1M_EEENS5_IJS1M_SC_EEEEEEENS4_39AutoVectorizingCopyWithAssumedAlignmentILi128EEENS4_14SM90_TMA_STOREES27_S29_S29_EEEvvEEEEvNT_6ParamsE) ;  /* 0xffffff6c02807950 */ /* 0x000fea0003c3ffff */
        .weak           $__internal_1_$__cuda_sm10x_tcgen05_guardrail_trap_phase_invalid_during_alloc
        .type           $__internal_1_$__cuda_sm10x_tcgen05_guardrail_trap_phase_invalid_during_alloc,@function
        .size           $__internal_1_$__cuda_sm10x_tcgen05_guardrail_trap_phase_invalid_during_alloc,($__internal_2_$__cuda_sm10x_tcgen05_guardrail_trap_unallocated_columns_being_dealloced - $__internal_1_$__cuda_sm10x_tcgen05_guardrail_trap_phase_invalid_during_alloc)
$__internal_1_$__cuda_sm10x_tcgen05_guardrail_trap_phase_invalid_during_alloc:
[----:B------:R-:W-:Y:S05]  /*9200*/  BPT.TRAP 0x1 ;  /* 0x000000040000795c */ /* 0x000fea0000300000 */
[----:B------:R-:W-:-:S04]  /*9210*/  MOV R5, 0x0 ;  /* 0x0000000000057802 */ /* 0x000fc80000000f00 */
[----:B------:R-:W-:Y:S05]  /*9220*/  RET.REL.NODEC R4 `(_ZN7cutlass13device_kernelINS_4gemm6kernel13GemmUniversalIN4cute5tupleIJiiiiEEENS1_10collective13CollectiveMmaINS1_35MainloopSm100TmaUmmaWarpSpecializedILi8ELi2ELi4ENS5_IJNS4_1CILi4EEENSA_ILi1EEESC_EEEEENS5_IJNSA_ILi128EEENSA_ILi64EEESG_EEENS_10tfloat32_tENS5_IJlSC_lEEESI_SJ_NS4_8TiledMMAINS4_8MMA_AtomIJNS4_23SM100_MMA_TF32_2x1SM_SSISI_SI_fLi128ELi64ELNS4_4UMMA5MajorE0ELSO_0ELNSN_7ScaleInE0ELSP_0EEEEEENS4_6LayoutINS5_IJSC_SC_SC_EEENS5_IJNSA_ILi0EEESU_SU_EEEEENS5_IJNS4_10UnderscoreESX_SX_EEEEENS4_18SM100_TMA_2SM_LOADENS4_14ComposedLayoutINS4_7SwizzleILi3ELi4ELi3EEENS4_18smem_ptr_flag_bitsILi32EEENSS_INS5_IJNSA_ILi8EEENSA_ILi32EEEEEENS5_IJS17_SC_EEEEEEEvNS4_8identityENS4_28SM100_TMA_2SM_LOAD_MULTICASTES1B_vS1C_EENS_8epilogue10collective18CollectiveEpilogueINS1F_23Sm100TmaWarpSpecializedILi3ELi2ELi16ELb1ELb0EEEJNS5_IJSG_SG_SG_EEENS5_IJNSS_ISG_SC_EENSS_INS5_IJNSA_ILi16EEENSA_ILi2EEEEEENS5_IJSC_S17_EEEEEEEESI_SJ_SI_SJ_NS1F_6fusion15FusionCallbacksIS1J_NS1S_17LinearCombinationISI_fSI_fLNS_15FloatRoundStyleE2EEES1K_S1R_JEEENS4_5SM1004TMEM4LOAD26SM100_TMEM_LOAD_32dp32b16xENS4_13SM90_TMA_LOADENS11_INS12_ILi2ELi4ELi3EEES15_NSS_INS5_IJS16_S1M_EEENS5_IJS1M_SC_EEEEEEENS4_39AutoVectorizingCopyWithAssumedAlignmentILi128EEENS4_14SM90_TMA_STOREES27_S29_S29_EEEvvEEEEvNT_6ParamsE) ;  /* 0xffffff6c04747950 */ /* 0x000fea0003c3ffff */
        .weak           $__internal_2_$__cuda_sm10x_tcgen05_guardrail_trap_unallocated_columns_being_dealloced
        .type           $__internal_2_$__cuda_sm10x_tcgen05_guardrail_trap_unallocated_columns_being_dealloced,@function
        .size           $__internal_2_$__cuda_sm10x_tcgen05_guardrail_trap_unallocated_columns_being_dealloced,(.L_x_189 - $__internal_2_$__cuda_sm10x_tcgen05_guardrail_trap_unallocated_columns_being_dealloced)
$__internal_2_$__cuda_sm10x_tcgen05_guardrail_trap_unallocated_columns_being_dealloced:
[----:B------:R-:W-:Y:S05]  /*9230*/  BPT.TRAP 0x1 ;  /* 0x000000040000795c */ /* 0x000fea0000300000 */
[----:B------:R-:W-:-:S04]  /*9240*/  HFMA2 R3, -RZ, RZ, 0, 0 ;  /* 0x00000000ff037431 */ /* 0x000fc800000001ff */
[----:B------:R-:W-:Y:S05]  /*9250*/  RET.REL.NODEC R2 `(_ZN7cutlass13device_kernelINS_4gemm6kernel13GemmUniversalIN4cute5tupleIJiiiiEEENS1_10collective13CollectiveMmaINS1_35MainloopSm100TmaUmmaWarpSpecializedILi8ELi2ELi4ENS5_IJNS4_1CILi4EEENSA_ILi1EEESC_EEEEENS5_IJNSA_ILi128EEENSA_ILi64EEESG_EEENS_10tfloat32_tENS5_IJlSC_lEEESI_SJ_NS4_8TiledMMAINS4_8MMA_AtomIJNS4_23SM100_MMA_TF32_2x1SM_SSISI_SI_fLi128ELi64ELNS4_4UMMA5MajorE0ELSO_0ELNSN_7ScaleInE0ELSP_0EEEEEENS4_6LayoutINS5_IJSC_SC_SC_EEENS5_IJNSA_ILi0EEESU_SU_EEEEENS5_IJNS4_10UnderscoreESX_SX_EEEEENS4_18SM100_TMA_2SM_LOADENS4_14ComposedLayoutINS4_7SwizzleILi3ELi4ELi3EEENS4_18smem_ptr_flag_bitsILi32EEENSS_INS5_IJNSA_ILi8EEENSA_ILi32EEEEEENS5_IJS17_SC_EEEEEEEvNS4_8identityENS4_28SM100_TMA_2SM_LOAD_MULTICASTES1B_vS1C_EENS_8epilogue10collective18CollectiveEpilogueINS1F_23Sm100TmaWarpSpecializedILi3ELi2ELi16ELb1ELb0EEEJNS5_IJSG_SG_SG_EEENS5_IJNSS_ISG_SC_EENSS_INS5_IJNSA_ILi16EEENSA_ILi2EEEEEENS5_IJSC_S17_EEEEEEEESI_SJ_SI_SJ_NS1F_6fusion15FusionCallbacksIS1J_NS1S_17LinearCombinationISI_fSI_fLNS_15FloatRoundStyleE2EEES1K_S1R_JEEENS4_5SM1004TMEM4LOAD26SM100_TMEM_LOAD_32dp32b16xENS4_13SM90_TMA_LOADENS11_INS12_ILi2ELi4ELi3EEES15_NSS_INS5_IJS16_S1M_EEENS5_IJS1M_SC_EEEEEEENS4_39AutoVectorizingCopyWithAssumedAlignmentILi128EEENS4_14SM90_TMA_STOREES27_S29_S29_EEEvvEEEEvNT_6ParamsE) ;  /* 0xffffff6c02687950 */ /* 0x000fea0003c3ffff */
.L_x_188:
[----:B------:R-:W-:-:S00]  /*9260*/  BRA `(.L_x_188) ;  /* 0xfffffffc00fc7947 */ /* 0x000fc0000383ffff */
[----:B------:R-:W-:-:S00]  /*9270*/  NOP ;  /* 0x0000000000007918 */ /* 0x000fc00000000000 */
        /* <DEDUP_REMOVED lines=8> */
.L_x_189:


//--------------------- .nv.global.init           --------------------------
	.section	.nv.global.init,"aw",@progbits
.nv.global.init:
	.type		$str$27,@object
	.size		$str$27,($str$28 - $str$27)
$str$27:
        /*0000*/ 	.byte	0x28, 0x61, 0x64, 0x64, 0x72, 0x65, 0x73, 0x73, 0x20, 0x26, 0x20, 0x6d, 0x61, 0x73, 0x6b, 0x29
        /*0010*/ 	.byte	0x20, 0x3d, 0x3d, 0x20, 0x30, 0x00
	.type		$str$28,@object
	.size		$str$28,($str$26 - $str$28)
$str$28:
        /*0016*/ 	.byte	0x2f, 0x74, 0x6d, 0x70, 0x2f, 0x63, 0x75, 0x74, 0x6c, 0x61, 0x73, 0x73, 0x5f, 0x73, 0x77, 0x65
        /*0026*/ 	.byte	0x65, 0x70, 0x5f, 0x73, 0x72, 0x63, 0x2f, 0x69, 0x6e, 0x63, 0x6c, 0x75, 0x64, 0x65, 0x2f, 0x63
        /*0036*/ 	.byte	0x75, 0x74, 0x65, 0x2f, 0x70, 0x6f, 0x69, 0x6e, 0x74, 0x65, 0x72, 0x5f, 0x66, 0x6c, 0x61, 0x67
        /*0046*/ 	.byte	0x67, 0x65, 0x64, 0x2e, 0x68, 0x70, 0x70, 0x00
	.type		$str$26,@object
	.size		$str$26,($str$25 - $str$26)
$str$26:
        /*004e*/ 	.byte	0x2f, 0x74, 0x6d, 0x70, 0x2f, 0x63, 0x75, 0x74, 0x6c, 0x61, 0x73, 0x73, 0x5f, 0x73, 0x77, 0x65
        /*005e*/ 	.byte	0x65, 0x70, 0x5f, 0x73, 0x72, 0x63, 0x2f, 0x69, 0x6e, 0x63, 0x6c, 0x75, 0x64, 0x65, 0x2f, 0x63
        /*006e*/ 	.byte	0x75, 0x74, 0x65, 0x2f, 0x61, 0x74, 0x6f, 0x6d, 0x2f, 0x63, 0x6f, 0x70, 0x79, 0x5f, 0x74, 0x72
        /*007e*/ 	.byte	0x61, 0x69, 0x74, 0x73, 0x5f, 0x73, 0x6d, 0x31, 0x30, 0x30, 0x2e, 0x68, 0x70, 0x70, 0x00
	.type		$str$25,@object
	.size		$str$25,(__unnamed_1 - $str$25)
$str$25:
        /*008d*/ 	.byte	0x28, 0x28, 0x75, 0x69, 0x6e, 0x74, 0x33, 0x32, 0x5f, 0x74, 0x28, 0x74, 0x68, 0x72, 0x65, 0x61
        /*009d*/ 	.byte	0x64, 0x49, 0x64, 0x78, 0x2e, 0x78, 0x29, 0x20, 0x2f, 0x20, 0x33, 0x32, 0x29, 0x20, 0x25, 0x20
        /*00ad*/ 	.byte	0x34, 0x29, 0x20, 0x3d, 0x3d, 0x20, 0x28, 0x28, 0x28, 0x74, 0x6d, 0x65, 0x6d, 0x5f, 0x61, 0x64
        /*00bd*/ 	.byte	0x64, 0x72, 0x20, 0x3e, 0x3e, 0x20, 0x31, 0x36, 0x29, 0x20, 0x2f, 0x20, 0x33, 0x32, 0x29, 0x20
        /*00cd*/ 	.byte	0x25, 0x20, 0x34, 0x29, 0x00
	.type		__unnamed_1,@object
	.size		__unnamed_1,(__unnamed_2 - __unnamed_1)
__unnamed_1:
        /*00d2*/ 	.byte	0x61, 0x75, 0x74, 0x6f, 0x20, 0x63, 0x75, 0x74, 0x65, 0x3a, 0x3a, 0x61, 0x73, 0x5f, 0x70, 0x6f
        /* <DEDUP_REMOVED lines=24> */
        /*0262*/ 	.byte	0x43, 0x3c, 0x32, 0x30, 0x34, 0x38, 0x3e, 0x3e, 0x3e, 0x3e, 0x5d, 0x00
	.type		__unnamed_2,@object
	.size		__unnamed_2,(.L_2 - __unnamed_2)
__unnamed_2:
        /* <DEDUP_REMOVED lines=42> */
        /*050e*/ 	.byte	0x3e, 0x5d, 0x00
.L_2:


//--------------------- .nv.shared._ZN7cutlass13device_kernelINS_4gemm6kernel13GemmUniversalIN4cute5tupleIJiiiiEEENS1_10collective13CollectiveMmaINS1_35MainloopSm100TmaUmmaWarpSpecializedILi8ELi2ELi4ENS5_IJNS4_1CILi4EEENSA_ILi1EEESC_EEEEENS5_IJNSA_ILi128EEENSA_ILi64EEESG_EEENS_10tfloat32_tENS5_IJlSC_lEEESI_SJ_NS4_8TiledMMAINS4_8MMA_AtomIJNS4_23SM100_MMA_TF32_2x1SM_SSISI_SI_fLi128ELi64ELNS4_4UMMA5MajorE0ELSO_0ELNSN_7ScaleInE0ELSP_0EEEEEENS4_6LayoutINS5_IJSC_SC_SC_EEENS5_IJNSA_ILi0EEESU_SU_EEEEENS5_IJNS4_10UnderscoreESX_SX_EEEEENS4_18SM100_TMA_2SM_LOADENS4_14ComposedLayoutINS4_7SwizzleILi3ELi4ELi3EEENS4_18smem_ptr_flag_bitsILi32EEENSS_INS5_IJNSA_ILi8EEENSA_ILi32EEEEEENS5_IJS17_SC_EEEEEEEvNS4_8identityENS4_28SM100_TMA_2SM_LOAD_MULTICASTES1B_vS1C_EENS_8epilogue10collective18CollectiveEpilogueINS1F_23Sm100TmaWarpSpecializedILi3ELi2ELi16ELb1ELb0EEEJNS5_IJSG_SG_SG_EEENS5_IJNSS_ISG_SC_EENSS_INS5_IJNSA_ILi16EEENSA_ILi2EEEEEENS5_IJSC_S17_EEEEEEEESI_SJ_SI_SJ_NS1F_6fusion15FusionCallbacksIS1J_NS1S_17LinearCombinationISI_fSI_fLNS_15FloatRoundStyleE2EEES1K_S1R_JEEENS4_5SM1004TMEM4LOAD26SM100_TMEM_LOAD_32dp32b16xENS4_13SM90_TMA_LOADENS11_INS12_ILi2ELi4ELi3EEES15_NSS_INS5_IJS16_S1M_EEENS5_IJS1M_SC_EEEEEEENS4_39AutoVectorizingCopyWithAssumedAlignmentILi128EEENS4_14SM90_TMA_STOREES27_S29_S29_EEEvvEEEEvNT_6ParamsE --------------------------
	.section	.nv.shared._ZN7cutlass13device_kernelINS_4gemm6kernel13GemmUniversalIN4cute5tupleIJiiiiEEENS1_10collective13CollectiveMmaINS1_35MainloopSm100TmaUmmaWarpSpecializedILi8ELi2ELi4ENS5_IJNS4_1CILi4EEENSA_ILi1EEESC_EEEEENS5_IJNSA_ILi128EEENSA_ILi64EEESG_EEENS_10tfloat32_tENS5_IJlSC_lEEESI_SJ_NS4_8TiledMMAINS4_8MMA_AtomIJNS4_23SM100_MMA_TF32_2x1SM_SSISI_SI_fLi128ELi64ELNS4_4UMMA5MajorE0ELSO_0ELNSN_7ScaleInE0ELSP_0EEEEEENS4_6LayoutINS5_IJSC_SC_SC_EEENS5_IJNSA_ILi0EEESU_SU_EEEEENS5_IJNS4_10UnderscoreESX_SX_EEEEENS4_18SM100_TMA_2SM_LOADENS4_14ComposedLayoutINS4_7SwizzleILi3ELi4ELi3EEENS4_18smem_ptr_flag_bitsILi32EEENSS_INS5_IJNSA_ILi8EEENSA_ILi32EEEEEENS5_IJS17_SC_EEEEEEEvNS4_8identityENS4_28SM100_TMA_2SM_LOAD_MULTICASTES1B_vS1C_EENS_8epilogue10collective18CollectiveEpilogueINS1F_23Sm100TmaWarpSpecializedILi3ELi2ELi16ELb1ELb0EEEJNS5_IJSG_SG_SG_EEENS5_IJNSS_ISG_SC_EENSS_INS5_IJNSA_ILi16EEENSA_ILi2EEEEEENS5_IJSC_S17_EEEEEEEESI_SJ_SI_SJ_NS1F_6fusion15FusionCallbacksIS1J_NS1S_17LinearCombinationISI_fSI_fLNS_15FloatRoundStyleE2EEES1K_S1R_JEEENS4_5SM1004TMEM4LOAD26SM100_TMEM_LOAD_32dp32b16xENS4_13SM90_TMA_LOADENS11_INS12_ILi2ELi4ELi3EEES15_NSS_INS5_IJS16_S1M_EEENS5_IJS1M_SC_EEEEEEENS4_39AutoVectorizingCopyWithAssumedAlignmentILi128EEENS4_14SM90_TMA_STOREES27_S29_S29_EEEvvEEEEvNT_6ParamsE,"aw",@nobits
	.sectionflags	@""
	.align	16
	.zero		1024


//--------------------- .nv.shared.reserved.0     --------------------------
	.section	.nv.shared.reserved.0,"aw",@nobits
	.weak		__nv_reservedSMEM_offset_0_alias
	.size		__nv_reservedSMEM_offset_0_alias, 0, 64
	.other		__nv_reservedSMEM_offset_0_alias,@"STO_CUDA_RESERVED_SHARED STV_DEFAULT"
__nv_reservedSMEM_offset_0_alias:
	.zero		0
.nv.shared.reserved.0:
	.zero		64
	.weak		__nv_reservedSMEM_tcgen05_partition
	.type		__nv_reservedSMEM_tcgen05_partition,@object
	.size		__nv_reservedSMEM_tcgen05_partition,(.L_0 - __nv_reservedSMEM_tcgen05_partition)
__nv_reservedSMEM_tcgen05_partition:
	.zero		32
.L_0:


//--------------------- .nv.global                --------------------------
	.section	.nv.global,"aw",@nobits
.nv.global:
	.type		_ZN40_INTERNAL_1d50c61a_4_k_cu_0624e5b5_224114cute1_E,@object
	.size		_ZN40_INTERNAL_1d50c61a_4_k_cu_0624e5b5_224114cute1_E,(_ZN40_INTERNAL_1d50c61a_4_k_cu_0624e5b5_224114cuda3std3__45__cpo6cbeginE - _ZN40_INTERNAL_1d50c61a_4_k_cu_0624e5b5_224114cute1_E)
_ZN40_INTERNAL_1d50c61a_4_k_cu_0624e5b5_224114cute1_E:
	.zero		1
	.type		_ZN40_INTERNAL_1d50c61a_4_k_cu_0624e5b5_224114cuda3std3__45__cpo6cbeginE,@object
	.size		_ZN40_INTERNAL_1d50c61a_4_k_cu_0624e5b5_224114cuda3std3__45__cpo6cbeginE,(_ZN40_INTERNAL_1d50c61a_4_k_cu_0624e5b5_224114cuda3std3__48in_placeE - _ZN40_INTERNAL_1d50c61a_4_k_cu_0624e5b5_224114cuda3std3__45__cpo6cbeginE)
_ZN40_INTERNAL_1d50c61a_4_k_cu_0624e5b5_224114cuda3std3__45__cpo6cbeginE:
	.zero		1
	.type		_ZN40_INTERNAL_1d50c61a_4_k_cu_0624e5b5_224114cuda3std3__48in_placeE,@object
	.size		_ZN40_INTERNAL_1d50c61a_4_k_cu_0624e5b5_224114cuda3std3__48in_placeE,(_ZN40_INTERNAL_1d50c61a_4_k_cu_0624e5b5_224114cuda3std6ranges3__45__cpo9iter_moveE - _ZN40_INTERNAL_1d50c61a_4_k_cu_0624e5b5_224114cuda3std3__48in_placeE)
_ZN40_INTERNAL_1d50c61a_4_k_cu_0624e5b5_224114cuda3std3__48in_placeE:
	.zero		1
	.type		_ZN40_INTERNAL_1d50c61a_4_k_cu_0624e5b5_224114cuda3std6ranges3__45__cpo9iter_moveE,@object
	.size		_ZN40_INTERNAL_1d50c61a_4_k_cu_0624e5b5_224114cuda3std6ranges3__45__cpo9iter_moveE,(_ZN40_INTERNAL_1d50c61a_4_k_cu_0624e5b5_224114cuda3std3__45__cpo5beginE - _ZN40_INTERNAL_1d50c61a_4_k_cu_0624e5b5_224114cuda3std6ranges3__45__cpo9iter_moveE)
_ZN40_INTERNAL_1d50c61a_4_k_cu_0624e5b5_224114cuda3std6ranges3__45__cpo9iter_moveE:
	.zero		1
	.type		_ZN40_INTERNAL_1d50c61a_4_k_cu_0624e5b5_224114cuda3std3__45__cpo5beginE,@object
	.size		_ZN40_INTERNAL_1d50c61a_4_k_cu_0624e5b5_224114cuda3std3__45__cpo5beginE,(_ZN40_INTERNAL_1d50c61a_4_k_cu_0624e5b5_224114cuda3std3__442_GLOBAL__N__1d50c61a_4_k_cu_0624e5b5_224116ignoreE - _ZN40_INTERNAL_1d50c61a_4_k_cu_0624e5b5_224114cuda3std3__45__cpo5beginE)
_ZN40_INTERNAL_1d50c61a_4_k_cu_0624e5b5_224114cuda3std3__45__cpo5beginE:
	.zero		1
	.type		_ZN40_INTERNAL_1d50c61a_4_k_cu_0624e5b5_224114cuda3std3__442_GLOBAL__N__1d50c61a_4_k_cu_0624e5b5_224116ignoreE,@object
	.size		_ZN40_INTERNAL_1d50c61a_4_k_cu_0624e5b5_224114cuda3std3__442_GLOBAL__N__1d50c61a_4_k_cu_0624e5b5_224116ignoreE,(_ZN40_INTERNAL_1d50c61a_4_k_cu_0624e5b5_224114cute7productE - _ZN40_INTERNAL_1d50c61a_4_k_cu_0624e5b5_224114cuda3std3__442_GLOBAL__N__1d50c61a_4_k_cu_0624e5b5_224116ignoreE)
_ZN40_INTERNAL_1d50c61a_4_k_cu_0624e5b5_224114cuda3std3__442_GLOBAL__N__1d50c61a_4_k_cu_0624e5b5_224116ignoreE:
	.zero		1
	.type		_ZN40_INTERNAL_1d50c61a_4_k_cu_0624e5b5_224114cute7productE,@object
	.size		_ZN40_INTERNAL_1d50c61a_4_k_cu_0624e5b5_224114cute7productE,(_ZN40_INTERNAL_1d50c61a_4_k_cu_0624e5b5_224114cuda3std3__45__cpo3endE - _ZN40_INTERNAL_1d50c61a_4_k_cu_0624e5b5_224114cute7productE)
_ZN40_INTERNAL_1d50c61a_4_k_cu_0624e5b5_224114cute7productE:
	.zero		1
	.type		_ZN40_INTERNAL_1d50c61a_4_k_cu_0624e5b5_224114cuda3std3__45__cpo3endE,@object
	.size		_ZN40_INTERNAL_1d50c61a_4_k_cu_0624e5b5_224114cuda3std3__45__cpo3endE,(_ZN40_INTERNAL_1d50c61a_4_k_cu_0624e5b5_224114cuda3std3__419piecewise_constructE - _ZN40_INTERNAL_1d50c61a_4_k_cu_0624e5b5_224114cuda3std3__45__cpo3endE)
_ZN40_INTERNAL_1d50c61a_4_k_cu_0624e5b5_224114cuda3std3__45__cpo3endE:
	.zero		1
	.type		_ZN40_INTERNAL_1d50c61a_4_k_cu_0624e5b5_224114cuda3std3__419piecewise_constructE,@object
	.size		_ZN40_INTERNAL_1d50c61a_4_k_cu_0624e5b5_224114cuda3std3__419piecewise_constructE,(_ZN40_INTERNAL_1d50c61a_4_k_cu_0624e5b5_224114cuda3std3__45__cpo4cendE - _ZN40_INTERNAL_1d50c61a_4_k_cu_0624e5b5_224114cuda3std3__419piecewise_constructE)
_ZN40_INTERNAL_1d50c61a_4_k_cu_0624e5b5_224114cuda3std3__419piecewise_constructE:
	.zero		1
	.type		_ZN40_INTERNAL_1d50c61a_4_k_cu_0624e5b5_224114cuda3std3__45__cpo4cendE,@object
	.size		_ZN40_INTERNAL_1d50c61a_4_k_cu_0624e5b5_224114cuda3std3__45__cpo4cendE,(_ZN40_INTERNAL_1d50c61a_4_k_cu_0624e5b5_224114cuda3std6ranges3__45__cpo4swapE - _ZN40_INTERNAL_1d50c61a_4_k_cu_0624e5b5_224114cuda3std3__45__cpo4cendE)
_ZN40_INTERNAL_1d50c61a_4_k_cu_0624e5b5_224114cuda3std3__45__cpo4cendE:
	.zero		1
	.type		_ZN40_INTERNAL_1d50c61a_4_k_cu_0624e5b5_224114cuda3std6ranges3__45__cpo4swapE,@object
	.size		_ZN40_INTERNAL_1d50c61a_4_k_cu_0624e5b5_224114cuda3std6ranges3__45__cpo4swapE,(.L_10 - _ZN40_INTERNAL_1d50c61a_4_k_cu_0624e5b5_224114cuda3std6ranges3__45__cpo4swapE)
_ZN40_INTERNAL_1d50c61a_4_k_cu_0624e5b5_224114cuda3std6ranges3__45__cpo4swapE:
	.zero		1
.L_10:


//--------------------- .nv.constant0._ZN7cutlass13device_kernelINS_4gemm6kernel13GemmUniversalIN4cute5tupleIJiiiiEEENS1_10collective13CollectiveMmaINS1_35MainloopSm100TmaUmmaWarpSpecializedILi8ELi2ELi4ENS5_IJNS4_1CILi4EEENSA_ILi1EEESC_EEEEENS5_IJNSA_ILi128EEENSA_ILi64EEESG_EEENS_10tfloat32_tENS5_IJlSC_lEEESI_SJ_NS4_8TiledMMAINS4_8MMA_AtomIJNS4_23SM100_MMA_TF32_2x1SM_SSISI_SI_fLi128ELi64ELNS4_4UMMA5MajorE0ELSO_0ELNSN_7ScaleInE0ELSP_0EEEEEENS4_6LayoutINS5_IJSC_SC_SC_EEENS5_IJNSA_ILi0EEESU_SU_EEEEENS5_IJNS4_10UnderscoreESX_SX_EEEEENS4_18SM100_TMA_2SM_LOADENS4_14ComposedLayoutINS4_7SwizzleILi3ELi4ELi3EEENS4_18smem_ptr_flag_bitsILi32EEENSS_INS5_IJNSA_ILi8EEENSA_ILi32EEEEEENS5_IJS17_SC_EEEEEEEvNS4_8identityENS4_28SM100_TMA_2SM_LOAD_MULTICASTES1B_vS1C_EENS_8epilogue10collective18CollectiveEpilogueINS1F_23Sm100TmaWarpSpecializedILi3ELi2ELi16ELb1ELb0EEEJNS5_IJSG_SG_SG_EEENS5_IJNSS_ISG_SC_EENSS_INS5_IJNSA_ILi16EEENSA_ILi2EEEEEENS5_IJSC_S17_EEEEEEEESI_SJ_SI_SJ_NS1F_6fusion15FusionCallbacksIS1J_NS1S_17LinearCombinationISI_fSI_fLNS_15FloatRoundStyleE2EEES1K_S1R_JEEENS4_5SM1004TMEM4LOAD26SM100_TMEM_LOAD_32dp32b16xENS4_13SM90_TMA_LOADENS11_INS12_ILi2ELi4ELi3EEES15_NSS_INS5_IJS16_S1M_EEENS5_IJS1M_SC_EEEEEEENS4_39AutoVectorizingCopyWithAssumedAlignmentILi128EEENS4_14SM90_TMA_STOREES27_S29_S29_EEEvvEEEEvNT_6ParamsE --------------------------
	.section	.nv.constant0._ZN7cutlass13device_kernelINS_4gemm6kernel13GemmUniversalIN4cute5tupleIJiiiiEEENS1_10collective13CollectiveMmaINS1_35MainloopSm100TmaUmmaWarpSpecializedILi8ELi2ELi4ENS5_IJNS4_1CILi4EEENSA_ILi1EEESC_EEEEENS5_IJNSA_ILi128EEENSA_ILi64EEESG_EEENS_10tfloat32_tENS5_IJlSC_lEEESI_SJ_NS4_8TiledMMAINS4_8MMA_AtomIJNS4_23SM100_MMA_TF32_2x1SM_SSISI_SI_fLi128ELi64ELNS4_4UMMA5MajorE0ELSO_0ELNSN_7ScaleInE0ELSP_0EEEEEENS4_6LayoutINS5_IJSC_SC_SC_EEENS5_IJNSA_ILi0EEESU_SU_EEEEENS5_IJNS4_10UnderscoreESX_SX_EEEEENS4_18SM100_TMA_2SM_LOADENS4_14ComposedLayoutINS4_7SwizzleILi3ELi4ELi3EEENS4_18smem_ptr_flag_bitsILi32EEENSS_INS5_IJNSA_ILi8EEENSA_ILi32EEEEEENS5_IJS17_SC_EEEEEEEvNS4_8identityENS4_28SM100_TMA_2SM_LOAD_MULTICASTES1B_vS1C_EENS_8epilogue10collective18CollectiveEpilogueINS1F_23Sm100TmaWarpSpecializedILi3ELi2ELi16ELb1ELb0EEEJNS5_IJSG_SG_SG_EEENS5_IJNSS_ISG_SC_EENSS_INS5_IJNSA_ILi16EEENSA_ILi2EEEEEENS5_IJSC_S17_EEEEEEEESI_SJ_SI_SJ_NS1F_6fusion15FusionCallbacksIS1J_NS1S_17LinearCombinationISI_fSI_fLNS_15FloatRoundStyleE2EEES1K_S1R_JEEENS4_5SM1004TMEM4LOAD26SM100_TMEM_LOAD_32dp32b16xENS4_13SM90_TMA_LOADENS11_INS12_ILi2ELi4ELi3EEES15_NSS_INS5_IJS16_S1M_EEENS5_IJS1M_SC_EEEEEEENS4_39AutoVectorizingCopyWithAssumedAlignmentILi128EEENS4_14SM90_TMA_STOREES27_S29_S29_EEEvvEEEEvNT_6ParamsE,"a",@progbits
	.sectionflags	@""
	.align	4
.nv.constant0._ZN7cutlass13device_kernelINS_4gemm6kernel13GemmUniversalIN4cute5tupleIJiiiiEEENS1_10collective13CollectiveMmaINS1_35MainloopSm100TmaUmmaWarpSpecializedILi8ELi2ELi4ENS5_IJNS4_1CILi4EEENSA_ILi1EEESC_EEEEENS5_IJNSA_ILi128EEENSA_ILi64EEESG_EEENS_10tfloat32_tENS5_IJlSC_lEEESI_SJ_NS4_8TiledMMAINS4_8MMA_AtomIJNS4_23SM100_MMA_TF32_2x1SM_SSISI_SI_fLi128ELi64ELNS4_4UMMA5MajorE0ELSO_0ELNSN_7ScaleInE0ELSP_0EEEEEENS4_6LayoutINS5_IJSC_SC_SC_EEENS5_IJNSA_ILi0EEESU_SU_EEEEENS5_IJNS4_10UnderscoreESX_SX_EEEEENS4_18SM100_TMA_2SM_LOADENS4_14ComposedLayoutINS4_7SwizzleILi3ELi4ELi3EEENS4_18smem_ptr_flag_bitsILi32EEENSS_INS5_IJNSA_ILi8EEENSA_ILi32EEEEEENS5_IJS17_SC_EEEEEEEvNS4_8identityENS4_28SM100_TMA_2SM_LOAD_MULTICASTES1B_vS1C_EENS_8epilogue10collective18CollectiveEpilogueINS1F_23Sm100TmaWarpSpecializedILi3ELi2ELi16ELb1ELb0EEEJNS5_IJSG_SG_SG_EEENS5_IJNSS_ISG_SC_EENSS_INS5_IJNSA_ILi16EEENSA_ILi2EEEEEENS5_IJSC_S17_EEEEEEEESI_SJ_SI_SJ_NS1F_6fusion15FusionCallbacksIS1J_NS1S_17LinearCombinationISI_fSI_fLNS_15FloatRoundStyleE2EEES1K_S1R_JEEENS4_5SM1004TMEM4LOAD26SM100_TMEM_LOAD_32dp32b16xENS4_13SM90_TMA_LOADENS11_INS12_ILi2ELi4ELi3EEES15_NSS_INS5_IJS16_S1M_EEENS5_IJS1M_SC_EEEEEEENS4_39AutoVectorizingCopyWithAssumedAlignmentILi128EEENS4_14SM90_TMA_STOREES27_S29_S29_EEEvvEEEEvNT_6ParamsE:
	.zero		2944


//--------------------- SYMBOLS --------------------------

	.type		.nv.reservedSmem.offset0,@object
	.size		.nv.reservedSmem.offset0,0x4
	.type		.nv.reservedSmem.cap,@object
	.size		.nv.reservedSmem.cap,0x4
	.type		__assertfail,@function
